	.target	sm_90a

	.elftype	@"ET_EXEC"


//--------------------- .note.nv.tkinfo           --------------------------
	.section	.note.nv.tkinfo,"",@"SHT_NOTE"
	.sectionflags	@"SHF_NOTE_NV_TKINFO"
	.tkinfo
        /*0018*/ 	.word	0x00000002
        /*0030*/ 	.string	""
        /*0030*/ 	.string	"ptxas"
        /*0030*/ 	.string	"Cuda compilation tools, release 13.0, V13.0.88"
        /*0030*/ 	.string	"Build cuda_13.0.r13.0/compiler.36424714_0"
        /*0030*/ 	.string	"-arch sm_90a -m 64 "



//--------------------- .note.nv.cuinfo           --------------------------
	.section	.note.nv.cuinfo,"",@"SHT_NOTE"
	.sectionflags	@"SHF_NOTE_NV_CUINFO"
        /*0018*/ 	.short	0x0002
        /*001a*/ 	.short	0x005a
        /*001c*/ 	.short	0x0082
	.zero		2


//--------------------- .nv.info                  --------------------------
	.section	.nv.info,"",@"SHT_CUDA_INFO"
	.align	4


	//----- nvinfo : EIATTR_REGCOUNT
	.align		4
        /*0000*/ 	.byte	0x04, 0x2f
        /*0002*/ 	.short	(.L_15 - .L_14)
	.align		4
.L_14:
        /*0004*/ 	.word	index@(_ZN7cutlass13device_kernelINS_4gemm6kernel13GemmUniversalIN4cute5tupleIJiiiiEEENS1_10collective13CollectiveMmaINS1_34MainloopSm90TmaGmmaWarpSpecializedILi11ENS5_IJNS4_1CILi1EEESB_SB_EEENS1_35KernelTmaWarpSpecializedCooperativeEEENS5_IJNSA_ILi256EEENSA_ILi64EEENSA_ILi32EEEEEENS_6half_tENS5_IJlSB_lEEESJ_SK_NS4_8TiledMMAINS4_8MMA_AtomIJNS4_4SM904GMMA25MMA_64x64x16_F32F16F16_SSILNSO_5MajorE0ELSQ_0ELNSO_7ScaleInE1ELSR_1EEEEEENS4_6LayoutINS5_IJNSA_ILi2EEESB_SB_EEENS5_IJSB_NSA_ILi0EEESX_EEEEENS5_IJNS4_10UnderscoreES10_S10_EEEEENS4_13SM90_TMA_LOADENS4_14ComposedLayoutINS4_7SwizzleILi2ELi4ELi3EEENS4_18smem_ptr_flag_bitsILi16EEENSU_INS5_IJNSA_ILi8EEESH_EEENS5_IJSH_SB_EEEEEEEvNS4_8identityES13_S1D_vS1E_EENS_8epilogue10collective6detail29Sm90TmaWarpSpecializedAdapterINS1H_15DefaultEpilogueISJ_SK_SK_NS1G_6thread17LinearCombinationISJ_Li1EffLNS1L_9ScaleType4KindE0ELNS_15FloatRoundStyleE2ESJ_EENS1_15EpilogueDefaultEEEEEvvEEEEvNT_6ParamsE)
        /*0008*/ 	.word	0x000000a8


	//----- nvinfo : EIATTR_FRAME_SIZE
	.align		4
.L_15:
        /*000c*/ 	.byte	0x04, 0x11
        /*000e*/ 	.short	(.L_17 - .L_16)
	.align		4
.L_16:
        /*0010*/ 	.word	index@(_ZN7cutlass13device_kernelINS_4gemm6kernel13GemmUniversalIN4cute5tupleIJiiiiEEENS1_10collective13CollectiveMmaINS1_34MainloopSm90TmaGmmaWarpSpecializedILi11ENS5_IJNS4_1CILi1EEESB_SB_EEENS1_35KernelTmaWarpSpecializedCooperativeEEENS5_IJNSA_ILi256EEENSA_ILi64EEENSA_ILi32EEEEEENS_6half_tENS5_IJlSB_lEEESJ_SK_NS4_8TiledMMAINS4_8MMA_AtomIJNS4_4SM904GMMA25MMA_64x64x16_F32F16F16_SSILNSO_5MajorE0ELSQ_0ELNSO_7ScaleInE1ELSR_1EEEEEENS4_6LayoutINS5_IJNSA_ILi2EEESB_SB_EEENS5_IJSB_NSA_ILi0EEESX_EEEEENS5_IJNS4_10UnderscoreES10_S10_EEEEENS4_13SM90_TMA_LOADENS4_14ComposedLayoutINS4_7SwizzleILi2ELi4ELi3EEENS4_18smem_ptr_flag_bitsILi16EEENSU_INS5_IJNSA_ILi8EEESH_EEENS5_IJSH_SB_EEEEEEEvNS4_8identityES13_S1D_vS1E_EENS_8epilogue10collective6detail29Sm90TmaWarpSpecializedAdapterINS1H_15DefaultEpilogueISJ_SK_SK_NS1G_6thread17LinearCombinationISJ_Li1EffLNS1L_9ScaleType4KindE0ELNS_15FloatRoundStyleE2ESJ_EENS1_15EpilogueDefaultEEEEEvvEEEEvNT_6ParamsE)
        /*0014*/ 	.word	0x00000000


	//----- nvinfo : EIATTR_MIN_STACK_SIZE
	.align		4
.L_17:
        /*0018*/ 	.byte	0x04, 0x12
        /*001a*/ 	.short	(.L_19 - .L_18)
	.align		4
.L_18:
        /*001c*/ 	.word	index@(_ZN7cutlass13device_kernelINS_4gemm6kernel13GemmUniversalIN4cute5tupleIJiiiiEEENS1_10collective13CollectiveMmaINS1_34MainloopSm90TmaGmmaWarpSpecializedILi11ENS5_IJNS4_1CILi1EEESB_SB_EEENS1_35KernelTmaWarpSpecializedCooperativeEEENS5_IJNSA_ILi256EEENSA_ILi64EEENSA_ILi32EEEEEENS_6half_tENS5_IJlSB_lEEESJ_SK_NS4_8TiledMMAINS4_8MMA_AtomIJNS4_4SM904GMMA25MMA_64x64x16_F32F16F16_SSILNSO_5MajorE0ELSQ_0ELNSO_7ScaleInE1ELSR_1EEEEEENS4_6LayoutINS5_IJNSA_ILi2EEESB_SB_EEENS5_IJSB_NSA_ILi0EEESX_EEEEENS5_IJNS4_10UnderscoreES10_S10_EEEEENS4_13SM90_TMA_LOADENS4_14ComposedLayoutINS4_7SwizzleILi2ELi4ELi3EEENS4_18smem_ptr_flag_bitsILi16EEENSU_INS5_IJNSA_ILi8EEESH_EEENS5_IJSH_SB_EEEEEEEvNS4_8identityES13_S1D_vS1E_EENS_8epilogue10collective6detail29Sm90TmaWarpSpecializedAdapterINS1H_15DefaultEpilogueISJ_SK_SK_NS1G_6thread17LinearCombinationISJ_Li1EffLNS1L_9ScaleType4KindE0ELNS_15FloatRoundStyleE2ESJ_EENS1_15EpilogueDefaultEEEEEvvEEEEvNT_6ParamsE)
        /*0020*/ 	.word	0x00000000
.L_19:


//--------------------- .nv.compat                --------------------------
	.section	.nv.compat,"",@"SHT_CUDA_COMPAT_INFO"
	.align	4
        /*0000*/ 	.byte	0x02, 0x09, 0x01, 0x00, 0x02, 0x02, 0x04, 0x00, 0x02, 0x05, 0x05, 0x00, 0x03, 0x07, 0x01, 0x01
        /*0010*/ 	.byte	0x02, 0x03, 0x01, 0x00, 0x02, 0x06, 0x01, 0x00, 0x04, 0x0b, 0x08, 0x00, 0x00, 0x00, 0x00, 0x00
        /*0020*/ 	.byte	0x00, 0x00, 0x00, 0x00


//--------------------- .nv.info._ZN7cutlass13device_kernelINS_4gemm6kernel13GemmUniversalIN4cute5tupleIJiiiiEEENS1_10collective13CollectiveMmaINS1_34MainloopSm90TmaGmmaWarpSpecializedILi11ENS5_IJNS4_1CILi1EEESB_SB_EEENS1_35KernelTmaWarpSpecializedCooperativeEEENS5_IJNSA_ILi256EEENSA_ILi64EEENSA_ILi32EEEEEENS_6half_tENS5_IJlSB_lEEESJ_SK_NS4_8TiledMMAINS4_8MMA_AtomIJNS4_4SM904GMMA25MMA_64x64x16_F32F16F16_SSILNSO_5MajorE0ELSQ_0ELNSO_7ScaleInE1ELSR_1EEEEEENS4_6LayoutINS5_IJNSA_ILi2EEESB_SB_EEENS5_IJSB_NSA_ILi0EEESX_EEEEENS5_IJNS4_10UnderscoreES10_S10_EEEEENS4_13SM90_TMA_LOADENS4_14ComposedLayoutINS4_7SwizzleILi2ELi4ELi3EEENS4_18smem_ptr_flag_bitsILi16EEENSU_INS5_IJNSA_ILi8EEESH_EEENS5_IJSH_SB_EEEEEEEvNS4_8identityES13_S1D_vS1E_EENS_8epilogue10collective6detail29Sm90TmaWarpSpecializedAdapterINS1H_15DefaultEpilogueISJ_SK_SK_NS1G_6thread17LinearCombinationISJ_Li1EffLNS1L_9ScaleType4KindE0ELNS_15FloatRoundStyleE2ESJ_EENS1_15EpilogueDefaultEEEEEvvEEEEvNT_6ParamsE --------------------------
	.section	.nv.info._ZN7cutlass13device_kernelINS_4gemm6kernel13GemmUniversalIN4cute5tupleIJiiiiEEENS1_10collective13CollectiveMmaINS1_34MainloopSm90TmaGmmaWarpSpecializedILi11ENS5_IJNS4_1CILi1EEESB_SB_EEENS1_35KernelTmaWarpSpecializedCooperativeEEENS5_IJNSA_ILi256EEENSA_ILi64EEENSA_ILi32EEEEEENS_6half_tENS5_IJlSB_lEEESJ_SK_NS4_8TiledMMAINS4_8MMA_AtomIJNS4_4SM904GMMA25MMA_64x64x16_F32F16F16_SSILNSO_5MajorE0ELSQ_0ELNSO_7ScaleInE1ELSR_1EEEEEENS4_6LayoutINS5_IJNSA_ILi2EEESB_SB_EEENS5_IJSB_NSA_ILi0EEESX_EEEEENS5_IJNS4_10UnderscoreES10_S10_EEEEENS4_13SM90_TMA_LOADENS4_14ComposedLayoutINS4_7SwizzleILi2ELi4ELi3EEENS4_18smem_ptr_flag_bitsILi16EEENSU_INS5_IJNSA_ILi8EEESH_EEENS5_IJSH_SB_EEEEEEEvNS4_8identityES13_S1D_vS1E_EENS_8epilogue10collective6detail29Sm90TmaWarpSpecializedAdapterINS1H_15DefaultEpilogueISJ_SK_SK_NS1G_6thread17LinearCombinationISJ_Li1EffLNS1L_9ScaleType4KindE0ELNS_15FloatRoundStyleE2ESJ_EENS1_15EpilogueDefaultEEEEEvvEEEEvNT_6ParamsE,"",@"SHT_CUDA_INFO"
	.sectionflags	@""
	.align	4


	//----- nvinfo : EIATTR_CUDA_API_VERSION
	.align		4
        /*0000*/ 	.byte	0x04, 0x37
        /*0002*/ 	.short	(.L_21 - .L_20)
.L_20:
        /*0004*/ 	.word	0x00000082


	//----- nvinfo : EIATTR_KPARAM_INFO
	.align		4
.L_21:
        /*0008*/ 	.byte	0x04, 0x17
        /*000a*/ 	.short	(.L_23 - .L_22)
.L_22:
        /*000c*/ 	.word	0x00000000
        /*0010*/ 	.short	0x0000
        /*0012*/ 	.short	0x0070
        /*0014*/ 	.byte	0x00, 0xf0, 0x01, 0x10


	//----- nvinfo : EIATTR_SPARSE_MMA_MASK
	.align		4
.L_23:
        /*0018*/ 	.byte	0x03, 0x50
        /*001a*/ 	.short	0x0000


	//----- nvinfo : EIATTR_MAXREG_COUNT
	.align		4
        /*001c*/ 	.byte	0x03, 0x1b
        /*001e*/ 	.short	0x00a8


	//----- nvinfo : EIATTR_NUM_BARRIERS
	.align		4
        /*0020*/ 	.byte	0x02, 0x4c
        /*0022*/ 	.byte	0x01
	.zero		1


	//----- nvinfo : EIATTR_EXTERNS
	.align		4
        /*0024*/ 	.byte	0x04, 0x0f
        /*0026*/ 	.short	(.L_25 - .L_24)


	//   ....[0]....
	.align		4
.L_24:
        /*0028*/ 	.word	index@(__assertfail)


	//----- nvinfo : EIATTR_MERCURY_ISA_VERSION
	.align		4
.L_25:
        /*002c*/ 	.byte	0x03, 0x5f
        /*002e*/ 	.short	0x0101


	//----- nvinfo : EIATTR_INT_WARP_WIDE_INSTR_OFFSETS
	.align		4
        /*0030*/ 	.byte	0x04, 0x31
        /*0032*/ 	.short	(.L_27 - .L_26)


	//   ....[0]....
.L_26:
        /*0034*/ 	.word	0x00000490


	//   ....[1]....
        /*0038*/ 	.word	0x000004a0


	//   ....[2]....
        /*003c*/ 	.word	0x000005e0


	//----- nvinfo : EIATTR_COOP_GROUP_MASK_REGIDS
	.align		4
.L_27:
        /*0040*/ 	.byte	0x04, 0x29
        /*0042*/ 	.short	(.L_29 - .L_28)


	//   ....[0]....
.L_28:
        /*0044*/ 	.word	0xffffffff


	//   ....[1]....
        /*0048*/ 	.word	0xffffffff


	//   ....[2]....
        /*004c*/ 	.word	0xffffffff


	//   ....[3]....
        /*0050*/ 	.word	0xffffffff


	//   ....[4]....
        /*0054*/ 	.word	0xffffffff


	//----- nvinfo : EIATTR_COOP_GROUP_INSTR_OFFSETS
	.align		4
.L_29:
        /*0058*/ 	.byte	0x04, 0x28
        /*005a*/ 	.short	(.L_31 - .L_30)


	//   ....[0]....
.L_30:
        /*005c*/ 	.word	0x00000060


	//   ....[1]....
        /*0060*/ 	.word	0x00000070


	//   ....[2]....
        /*0064*/ 	.word	0x00000130


	//   ....[3]....
        /*0068*/ 	.word	0x000003d0


	//   ....[4]....
        /*006c*/ 	.word	0x000012f0


	//----- nvinfo : EIATTR_REG_RECONFIG
	.align		4
.L_31:
        /*0070*/ 	.byte	0x01, 0x54
	.zero		2


	//----- nvinfo : EIATTR_SYSCALL_OFFSETS
	.align		4
        /*0074*/ 	.byte	0x04, 0x46
        /*0076*/ 	.short	(.L_33 - .L_32)


	//   ....[0]....
.L_32:
        /*0078*/ 	.word	0x000014e0


	//----- nvinfo : EIATTR_MBARRIER_INSTR_OFFSETS
	.align		4
.L_33:
        /*007c*/ 	.byte	0x04, 0x39
        /*007e*/ 	.short	(.L_35 - .L_34)


	//   ....[0]....
.L_34:
        /*0080*/ 	.word	0x00000250
        /*0084*/ 	.word	0x000000ff
        /*0088*/ 	.word	0x00000000
        /*008c*/ 	.short	0x0100
        /*008e*/ 	.byte	0x08
	.zero		1


	//   ....[1]....
        /*0090*/ 	.word	0x00000260
        /*0094*/ 	.word	0x000000ff
        /*0098*/ 	.word	0x00000058
        /*009c*/ 	.short	0x0100
        /*009e*/ 	.byte	0x08
	.zero		1


	//   ....[2]....
        /*00a0*/ 	.word	0x00000270
        /*00a4*/ 	.word	0x000000ff
        /*00a8*/ 	.word	0x00000008
        /*00ac*/ 	.short	0x0100
        /*00ae*/ 	.byte	0x08
	.zero		1


	//   ....[3]....
        /*00b0*/ 	.word	0x00000280
        /*00b4*/ 	.word	0x000000ff
        /*00b8*/ 	.word	0x00000060
        /*00bc*/ 	.short	0x0100
        /*00be*/ 	.byte	0x08
	.zero		1


	//   ....[4]....
        /*00c0*/ 	.word	0x00000290
        /*00c4*/ 	.word	0x000000ff
        /*00c8*/ 	.word	0x00000010
        /*00cc*/ 	.short	0x0100
        /*00ce*/ 	.byte	0x08
	.zero		1


	//   ....[5]....
        /*00d0*/ 	.word	0x000002a0
        /*00d4*/ 	.word	0x000000ff
        /*00d8*/ 	.word	0x00000068
        /*00dc*/ 	.short	0x0100
        /*00de*/ 	.byte	0x08
	.zero		1


	//   ....[6]....
        /*00e0*/ 	.word	0x000002b0
        /*00e4*/ 	.word	0x000000ff
        /*00e8*/ 	.word	0x00000018
        /*00ec*/ 	.short	0x0100
        /*00ee*/ 	.byte	0x08
	.zero		1


	//   ....[7]....
        /*00f0*/ 	.word	0x000002c0
        /*00f4*/ 	.word	0x000000ff
        /*00f8*/ 	.word	0x00000070
        /*00fc*/ 	.short	0x0100
        /*00fe*/ 	.byte	0x08
	.zero		1


	//   ....[8]....
        /*0100*/ 	.word	0x000002d0
        /*0104*/ 	.word	0x000000ff
        /*0108*/ 	.word	0x00000020
        /*010c*/ 	.short	0x0100
        /*010e*/ 	.byte	0x08
	.zero		1


	//   ....[9]....
        /*0110*/ 	.word	0x000002e0
        /*0114*/ 	.word	0x000000ff
        /*0118*/ 	.word	0x00000078
        /*011c*/ 	.short	0x0100
        /*011e*/ 	.byte	0x08
	.zero		1


	//   ....[10]....
        /*0120*/ 	.word	0x000002f0
        /*0124*/ 	.word	0x000000ff
        /*0128*/ 	.word	0x00000028
        /*012c*/ 	.short	0x0100
        /*012e*/ 	.byte	0x08
	.zero		1


	//   ....[11]....
        /*0130*/ 	.word	0x00000300
        /*0134*/ 	.word	0x000000ff
        /*0138*/ 	.word	0x00000080
        /*013c*/ 	.short	0x0100
        /*013e*/ 	.byte	0x08
	.zero		1


	//   ....[12]....
        /*0140*/ 	.word	0x00000310
        /*0144*/ 	.word	0x000000ff
        /*0148*/ 	.word	0x00000030
        /*014c*/ 	.short	0x0100
        /*014e*/ 	.byte	0x08
	.zero		1


	//   ....[13]....
        /*0150*/ 	.word	0x00000320
        /*0154*/ 	.word	0x000000ff
        /*0158*/ 	.word	0x00000088
        /*015c*/ 	.short	0x0100
        /*015e*/ 	.byte	0x08
	.zero		1


	//   ....[14]....
        /*0160*/ 	.word	0x00000330
        /*0164*/ 	.word	0x000000ff
        /*0168*/ 	.word	0x00000038
        /*016c*/ 	.short	0x0100
        /*016e*/ 	.byte	0x08
	.zero		1


	//   ....[15]....
        /*0170*/ 	.word	0x00000340
        /*0174*/ 	.word	0x000000ff
        /*0178*/ 	.word	0x00000090
        /*017c*/ 	.short	0x0100
        /*017e*/ 	.byte	0x08
	.zero		1


	//   ....[16]....
        /*0180*/ 	.word	0x00000350
        /*0184*/ 	.word	0x000000ff
        /*0188*/ 	.word	0x00000040
        /*018c*/ 	.short	0x0100
        /*018e*/ 	.byte	0x08
	.zero		1


	//   ....[17]....
        /*0190*/ 	.word	0x00000360
        /*0194*/ 	.word	0x000000ff
        /*0198*/ 	.word	0x00000098
        /*019c*/ 	.short	0x0100
        /*019e*/ 	.byte	0x08
	.zero		1


	//   ....[18]....
        /*01a0*/ 	.word	0x00000370
        /*01a4*/ 	.word	0x000000ff
        /*01a8*/ 	.word	0x00000048
        /*01ac*/ 	.short	0x0100
        /*01ae*/ 	.byte	0x08
	.zero		1


	//   ....[19]....
        /*01b0*/ 	.word	0x00000380
        /*01b4*/ 	.word	0x000000ff
        /*01b8*/ 	.word	0x000000a0
        /*01bc*/ 	.short	0x0100
        /*01be*/ 	.byte	0x08
	.zero		1


	//   ....[20]....
        /*01c0*/ 	.word	0x00000390
        /*01c4*/ 	.word	0x000000ff
        /*01c8*/ 	.word	0x00000050
        /*01cc*/ 	.short	0x0100
        /*01ce*/ 	.byte	0x08
	.zero		1


	//   ....[21]....
        /*01d0*/ 	.word	0x000003a0
        /*01d4*/ 	.word	0x000000ff
        /*01d8*/ 	.word	0x000000a8
        /*01dc*/ 	.short	0x0100
        /*01de*/ 	.byte	0x08
	.zero		1


	//   ....[22]....
        /*01e0*/ 	.word	0x00000660
        /*01e4*/ 	.word	0x000000ff
        /*01e8*/ 	.word	0x000000c0
        /*01ec*/ 	.short	0x0100
        /*01ee*/ 	.byte	0x08
	.zero		1


	//   ....[23]....
        /*01f0*/ 	.word	0x000006e0
        /*01f4*/ 	.word	0x000000ff
        /*01f8*/ 	.word	0x000000c8
        /*01fc*/ 	.short	0x0100
        /*01fe*/ 	.byte	0x08
	.zero		1


	//   ....[24]....
        /*0200*/ 	.word	0x00001560
        /*0204*/ 	.word	0x00000003
        /*0208*/ 	.word	0x00000000
        /*020c*/ 	.short	0x010a
        /*020e*/ 	.byte	0x3f
	.zero		1


	//   ....[25]....
        /*0210*/ 	.word	0x000015c0
        /*0214*/ 	.word	0x00000003
        /*0218*/ 	.word	0x00000000
        /*021c*/ 	.short	0x010a
        /*021e*/ 	.byte	0x3f
	.zero		1


	//   ....[26]....
        /*0220*/ 	.word	0x000018f0
        /*0224*/ 	.word	0x000000ff
        /*0228*/ 	.word	0x00000000
        /*022c*/ 	.short	0x010a
        /*022e*/ 	.byte	0x04
	.zero		1


	//   ....[27]....
        /*0230*/ 	.word	0x00001930
        /*0234*/ 	.word	0x000000ff
        /*0238*/ 	.word	0x00000000
        /*023c*/ 	.short	0x010a
        /*023e*/ 	.byte	0x04
	.zero		1


	//   ....[28]....
        /*0240*/ 	.word	0x00001b70
        /*0244*/ 	.word	0x000000ff
        /*0248*/ 	.word	0x00000000
        /*024c*/ 	.short	0x0101
        /*024e*/ 	.byte	0x04
	.zero		1


	//   ....[29]....
        /*0250*/ 	.word	0x00001d50
        /*0254*/ 	.word	0x000000ff
        /*0258*/ 	.word	0x00000000
        /*025c*/ 	.short	0x0101
        /*025e*/ 	.byte	0x06
	.zero		1


	//   ....[30]....
        /*0260*/ 	.word	0x00007a90
        /*0264*/ 	.word	0x0000000e
        /*0268*/ 	.word	0x00000058
        /*026c*/ 	.short	0x010a
        /*026e*/ 	.byte	0x3f
	.zero		1


	//   ....[31]....
        /*0270*/ 	.word	0x00007e20
        /*0274*/ 	.word	0x00000006
        /*0278*/ 	.word	0x000000c8
        /*027c*/ 	.short	0x0101
        /*027e*/ 	.byte	0x3f
	.zero		1


	//   ....[32]....
        /*0280*/ 	.word	0x00008540
        /*0284*/ 	.word	0x00000007
        /*0288*/ 	.word	0x00000000
        /*028c*/ 	.short	0x010a
        /*028e*/ 	.byte	0x3f
	.zero		1


	//   ....[33]....
        /*0290*/ 	.word	0x000085c0
        /*0294*/ 	.word	0x00000009
        /*0298*/ 	.word	0x00000000
        /*029c*/ 	.short	0x010a
        /*029e*/ 	.byte	0x3f
	.zero		1


	//   ....[34]....
        /*02a0*/ 	.word	0x00008650
        /*02a4*/ 	.word	0x00000006
        /*02a8*/ 	.word	0x00000000
        /*02ac*/ 	.short	0x010a
        /*02ae*/ 	.byte	0x3f
	.zero		1


	//   ....[35]....
        /*02b0*/ 	.word	0x000086e0
        /*02b4*/ 	.word	0x00000009
        /*02b8*/ 	.word	0x00000000
        /*02bc*/ 	.short	0x010a
        /*02be*/ 	.byte	0x3f
	.zero		1


	//   ....[36]....
        /*02c0*/ 	.word	0x00008770
        /*02c4*/ 	.word	0x00000006
        /*02c8*/ 	.word	0x00000000
        /*02cc*/ 	.short	0x010a
        /*02ce*/ 	.byte	0x3f
	.zero		1


	//   ....[37]....
        /*02d0*/ 	.word	0x00008800
        /*02d4*/ 	.word	0x00000009
        /*02d8*/ 	.word	0x00000000
        /*02dc*/ 	.short	0x010a
        /*02de*/ 	.byte	0x3f
	.zero		1


	//   ....[38]....
        /*02e0*/ 	.word	0x00008890
        /*02e4*/ 	.word	0x00000006
        /*02e8*/ 	.word	0x00000000
        /*02ec*/ 	.short	0x010a
        /*02ee*/ 	.byte	0x3f
	.zero		1


	//   ....[39]....
        /*02f0*/ 	.word	0x00008920
        /*02f4*/ 	.word	0x00000009
        /*02f8*/ 	.word	0x00000000
        /*02fc*/ 	.short	0x010a
        /*02fe*/ 	.byte	0x3f
	.zero		1


	//   ....[40]....
        /*0300*/ 	.word	0x000089b0
        /*0304*/ 	.word	0x00000006
        /*0308*/ 	.word	0x00000000
        /*030c*/ 	.short	0x010a
        /*030e*/ 	.byte	0x3f
	.zero		1


	//   ....[41]....
        /*0310*/ 	.word	0x00008a40
        /*0314*/ 	.word	0x00000009
        /*0318*/ 	.word	0x00000000
        /*031c*/ 	.short	0x010a
        /*031e*/ 	.byte	0x3f
	.zero		1


	//   ....[42]....
        /*0320*/ 	.word	0x00008ad0
        /*0324*/ 	.word	0x00000003
        /*0328*/ 	.word	0x00000000
        /*032c*/ 	.short	0x010a
        /*032e*/ 	.byte	0x3f
	.zero		1


	//   ....[43]....
        /*0330*/ 	.word	0x00008b30
        /*0334*/ 	.word	0x00000003
        /*0338*/ 	.word	0x00000000
        /*033c*/ 	.short	0x010a
        /*033e*/ 	.byte	0x3f
	.zero		1


	//   ....[44]....
        /*0340*/ 	.word	0x00008b90
        /*0344*/ 	.word	0x00000004
        /*0348*/ 	.word	0x00000000
        /*034c*/ 	.short	0x010a
        /*034e*/ 	.byte	0x3f
	.zero		1


	//   ....[45]....
        /*0350*/ 	.word	0x00008c60
        /*0354*/ 	.word	0x0000000e
        /*0358*/ 	.word	0x00000058
        /*035c*/ 	.short	0x010a
        /*035e*/ 	.byte	0x3f
	.zero		1


	//   ....[46]....
        /*0360*/ 	.word	0x00008d30
        /*0364*/ 	.word	0x00000007
        /*0368*/ 	.word	0x00000000
        /*036c*/ 	.short	0x010a
        /*036e*/ 	.byte	0x3f
	.zero		1


	//   ....[47]....
        /*0370*/ 	.word	0x00008d80
        /*0374*/ 	.word	0x00000009
        /*0378*/ 	.word	0x00000000
        /*037c*/ 	.short	0x010a
        /*037e*/ 	.byte	0x3f
	.zero		1


	//   ....[48]....
        /*0380*/ 	.word	0x00008dd0
        /*0384*/ 	.word	0x00000006
        /*0388*/ 	.word	0x00000000
        /*038c*/ 	.short	0x010a
        /*038e*/ 	.byte	0x3f
	.zero		1


	//   ....[49]....
        /*0390*/ 	.word	0x00008e20
        /*0394*/ 	.word	0x00000009
        /*0398*/ 	.word	0x00000000
        /*039c*/ 	.short	0x010a
        /*039e*/ 	.byte	0x3f
	.zero		1


	//   ....[50]....
        /*03a0*/ 	.word	0x00008e70
        /*03a4*/ 	.word	0x00000006
        /*03a8*/ 	.word	0x00000000
        /*03ac*/ 	.short	0x010a
        /*03ae*/ 	.byte	0x3f
	.zero		1


	//   ....[51]....
        /*03b0*/ 	.word	0x00008ec0
        /*03b4*/ 	.word	0x00000009
        /*03b8*/ 	.word	0x00000000
        /*03bc*/ 	.short	0x010a
        /*03be*/ 	.byte	0x3f
	.zero		1


	//   ....[52]....
        /*03c0*/ 	.word	0x00008f10
        /*03c4*/ 	.word	0x00000006
        /*03c8*/ 	.word	0x00000000
        /*03cc*/ 	.short	0x010a
        /*03ce*/ 	.byte	0x3f
	.zero		1


	//   ....[53]....
        /*03d0*/ 	.word	0x00008f60
        /*03d4*/ 	.word	0x00000009
        /*03d8*/ 	.word	0x00000000
        /*03dc*/ 	.short	0x010a
        /*03de*/ 	.byte	0x3f
	.zero		1


	//   ....[54]....
        /*03e0*/ 	.word	0x00008fb0
        /*03e4*/ 	.word	0x00000006
        /*03e8*/ 	.word	0x00000000
        /*03ec*/ 	.short	0x010a
        /*03ee*/ 	.byte	0x3f
	.zero		1


	//   ....[55]....
        /*03f0*/ 	.word	0x00009000
        /*03f4*/ 	.word	0x00000009
        /*03f8*/ 	.word	0x00000000
        /*03fc*/ 	.short	0x010a
        /*03fe*/ 	.byte	0x3f
	.zero		1


	//----- nvinfo : EIATTR_NUM_MBARRIERS
	.align		4
.L_35:
        /*0400*/ 	.byte	0x03, 0x38
        /*0402*/ 	.short	0x0018


	//----- nvinfo : EIATTR_EXIT_INSTR_OFFSETS
	.align		4
        /*0404*/ 	.byte	0x04, 0x1c
        /*0406*/ 	.short	(.L_37 - .L_36)


	//   ....[0]....
.L_36:
        /*0408*/ 	.word	0x00000780


	//   ....[1]....
        /*040c*/ 	.word	0x00001050


	//   ....[2]....
        /*0410*/ 	.word	0x00007170


	//   ....[3]....
        /*0414*/ 	.word	0x000077a0


	//   ....[4]....
        /*0418*/ 	.word	0x00008b20


	//----- nvinfo : EIATTR_MAX_THREADS
	.align		4
.L_37:
        /*041c*/ 	.byte	0x04, 0x05
        /*041e*/ 	.short	(.L_39 - .L_38)
.L_38:
        /*0420*/ 	.word	0x00000180
        /*0424*/ 	.word	0x00000001
        /*0428*/ 	.word	0x00000001


	//----- nvinfo : EIATTR_CRS_STACK_SIZE
	.align		4
.L_39:
        /*042c*/ 	.byte	0x04, 0x1e
        /*042e*/ 	.short	(.L_41 - .L_40)
.L_40:
        /*0430*/ 	.word	0x00000000


	//----- nvinfo : EIATTR_CBANK_PARAM_SIZE
	.align		4
.L_41:
        /*0434*/ 	.byte	0x03, 0x19
        /*0436*/ 	.short	0x0470


	//----- nvinfo : EIATTR_PARAM_CBANK
	.align		4
        /*0438*/ 	.byte	0x04, 0x0a
        /*043a*/ 	.short	(.L_43 - .L_42)
	.align		4
.L_42:
        /*043c*/ 	.word	index@(.nv.constant0._ZN7cutlass13device_kernelINS_4gemm6kernel13GemmUniversalIN4cute5tupleIJiiiiEEENS1_10collective13CollectiveMmaINS1_34MainloopSm90TmaGmmaWarpSpecializedILi11ENS5_IJNS4_1CILi1EEESB_SB_EEENS1_35KernelTmaWarpSpecializedCooperativeEEENS5_IJNSA_ILi256EEENSA_ILi64EEENSA_ILi32EEEEEENS_6half_tENS5_IJlSB_lEEESJ_SK_NS4_8TiledMMAINS4_8MMA_AtomIJNS4_4SM904GMMA25MMA_64x64x16_F32F16F16_SSILNSO_5MajorE0ELSQ_0ELNSO_7ScaleInE1ELSR_1EEEEEENS4_6LayoutINS5_IJNSA_ILi2EEESB_SB_EEENS5_IJSB_NSA_ILi0EEESX_EEEEENS5_IJNS4_10UnderscoreES10_S10_EEEEENS4_13SM90_TMA_LOADENS4_14ComposedLayoutINS4_7SwizzleILi2ELi4ELi3EEENS4_18smem_ptr_flag_bitsILi16EEENSU_INS5_IJNSA_ILi8EEESH_EEENS5_IJSH_SB_EEEEEEEvNS4_8identityES13_S1D_vS1E_EENS_8epilogue10collective6detail29Sm90TmaWarpSpecializedAdapterINS1H_15DefaultEpilogueISJ_SK_SK_NS1G_6thread17LinearCombinationISJ_Li1EffLNS1L_9ScaleType4KindE0ELNS_15FloatRoundStyleE2ESJ_EENS1_15EpilogueDefaultEEEEEvvEEEEvNT_6ParamsE)
        /*0440*/ 	.short	0x0210
        /*0442*/ 	.short	0x0470


	//----- nvinfo : EIATTR_SW_WAR
	.align		4
.L_43:
        /*0444*/ 	.byte	0x04, 0x36
        /*0446*/ 	.short	(.L_45 - .L_44)
.L_44:
        /*0448*/ 	.word	0x00000008
.L_45:


//--------------------- .nv.callgraph             --------------------------
	.section	.nv.callgraph,"",@"SHT_CUDA_CALLGRAPH"
	.align	4
	.sectionentsize	8
	.align		4
        /*0000*/ 	.word	0x00000000
	.align		4
        /*0004*/ 	.word	0xffffffff
	.align		4
        /*0008*/ 	.word	index@(_ZN7cutlass13device_kernelINS_4gemm6kernel13GemmUniversalIN4cute5tupleIJiiiiEEENS1_10collective13CollectiveMmaINS1_34MainloopSm90TmaGmmaWarpSpecializedILi11ENS5_IJNS4_1CILi1EEESB_SB_EEENS1_35KernelTmaWarpSpecializedCooperativeEEENS5_IJNSA_ILi256EEENSA_ILi64EEENSA_ILi32EEEEEENS_6half_tENS5_IJlSB_lEEESJ_SK_NS4_8TiledMMAINS4_8MMA_AtomIJNS4_4SM904GMMA25MMA_64x64x16_F32F16F16_SSILNSO_5MajorE0ELSQ_0ELNSO_7ScaleInE1ELSR_1EEEEEENS4_6LayoutINS5_IJNSA_ILi2EEESB_SB_EEENS5_IJSB_NSA_ILi0EEESX_EEEEENS5_IJNS4_10UnderscoreES10_S10_EEEEENS4_13SM90_TMA_LOADENS4_14ComposedLayoutINS4_7SwizzleILi2ELi4ELi3EEENS4_18smem_ptr_flag_bitsILi16EEENSU_INS5_IJNSA_ILi8EEESH_EEENS5_IJSH_SB_EEEEEEEvNS4_8identityES13_S1D_vS1E_EENS_8epilogue10collective6detail29Sm90TmaWarpSpecializedAdapterINS1H_15DefaultEpilogueISJ_SK_SK_NS1G_6thread17LinearCombinationISJ_Li1EffLNS1L_9ScaleType4KindE0ELNS_15FloatRoundStyleE2ESJ_EENS1_15EpilogueDefaultEEEEEvvEEEEvNT_6ParamsE)
	.align		4
        /*000c*/ 	.word	index@(__assertfail)
	.align		4
        /*0010*/ 	.word	0x00000000
	.align		4
        /*0014*/ 	.word	0xfffffffe
	.align		4
        /*0018*/ 	.word	0x00000000
	.align		4
        /*001c*/ 	.word	0xfffffffd
	.align		4
        /*0020*/ 	.word	0x00000000
	.align		4
        /*0024*/ 	.word	0xfffffffc


//--------------------- .nv.constant4             --------------------------
	.section	.nv.constant4,"a",@progbits
	.align	8
	.align		8
.nv.constant4:
        /*0000*/ 	.dword	__assertfail
	.align		8
        /*0008*/ 	.dword	__unnamed_1
	.align		8
        /*0010*/ 	.dword	_ZN39_INTERNAL_67aff0ec_4_k_cu_8283d00d_30744cuda3std3__45__cpo5beginE
	.align		8
        /*0018*/ 	.dword	_ZN39_INTERNAL_67aff0ec_4_k_cu_8283d00d_30744cuda3std3__45__cpo3endE
	.align		8
        /*0020*/ 	.dword	_ZN39_INTERNAL_67aff0ec_4_k_cu_8283d00d_30744cuda3std3__45__cpo6cbeginE
	.align		8
        /*0028*/ 	.dword	_ZN39_INTERNAL_67aff0ec_4_k_cu_8283d00d_30744cuda3std3__45__cpo4cendE
	.align		8
        /*0030*/ 	.dword	_ZN39_INTERNAL_67aff0ec_4_k_cu_8283d00d_30744cuda3std3__441_GLOBAL__N__67aff0ec_4_k_cu_8283d00d_30746ignoreE
	.align		8
        /*0038*/ 	.dword	_ZN39_INTERNAL_67aff0ec_4_k_cu_8283d00d_30744cuda3std3__419piecewise_constructE
	.align		8
        /*0040*/ 	.dword	_ZN39_INTERNAL_67aff0ec_4_k_cu_8283d00d_30744cuda3std3__48in_placeE
	.align		8
        /*0048*/ 	.dword	_ZN39_INTERNAL_67aff0ec_4_k_cu_8283d00d_30744cuda3std6ranges3__45__cpo4swapE
	.align		8
        /*0050*/ 	.dword	_ZN39_INTERNAL_67aff0ec_4_k_cu_8283d00d_30744cuda3std6ranges3__45__cpo9iter_moveE
	.align		8
        /*0058*/ 	.dword	_ZN39_INTERNAL_67aff0ec_4_k_cu_8283d00d_30744cute7productE
	.align		8
        /*0060*/ 	.dword	_ZN39_INTERNAL_67aff0ec_4_k_cu_8283d00d_30744cute1_E
	.align		8
        /*0068*/ 	.dword	$str$22
	.align		8
        /*0070*/ 	.dword	$str$23


//--------------------- .text._ZN7cutlass13device_kernelINS_4gemm6kernel13GemmUniversalIN4cute5tupleIJiiiiEEENS1_10collective13CollectiveMmaINS1_34MainloopSm90TmaGmmaWarpSpecializedILi11ENS5_IJNS4_1CILi1EEESB_SB_EEENS1_35KernelTmaWarpSpecializedCooperativeEEENS5_IJNSA_ILi256EEENSA_ILi64EEENSA_ILi32EEEEEENS_6half_tENS5_IJlSB_lEEESJ_SK_NS4_8TiledMMAINS4_8MMA_AtomIJNS4_4SM904GMMA25MMA_64x64x16_F32F16F16_SSILNSO_5MajorE0ELSQ_0ELNSO_7ScaleInE1ELSR_1EEEEEENS4_6LayoutINS5_IJNSA_ILi2EEESB_SB_EEENS5_IJSB_NSA_ILi0EEESX_EEEEENS5_IJNS4_10UnderscoreES10_S10_EEEEENS4_13SM90_TMA_LOADENS4_14ComposedLayoutINS4_7SwizzleILi2ELi4ELi3EEENS4_18smem_ptr_flag_bitsILi16EEENSU_INS5_IJNSA_ILi8EEESH_EEENS5_IJSH_SB_EEEEEEEvNS4_8identityES13_S1D_vS1E_EENS_8epilogue10collective6detail29Sm90TmaWarpSpecializedAdapterINS1H_15DefaultEpilogueISJ_SK_SK_NS1G_6thread17LinearCombinationISJ_Li1EffLNS1L_9ScaleType4KindE0ELNS_15FloatRoundStyleE2ESJ_EENS1_15EpilogueDefaultEEEEEvvEEEEvNT_6ParamsE --------------------------
	.section	.text._ZN7cutlass13device_kernelINS_4gemm6kernel13GemmUniversalIN4cute5tupleIJiiiiEEENS1_10collective13CollectiveMmaINS1_34MainloopSm90TmaGmmaWarpSpecializedILi11ENS5_IJNS4_1CILi1EEESB_SB_EEENS1_35KernelTmaWarpSpecializedCooperativeEEENS5_IJNSA_ILi256EEENSA_ILi64EEENSA_ILi32EEEEEENS_6half_tENS5_IJlSB_lEEESJ_SK_NS4_8TiledMMAINS4_8MMA_AtomIJNS4_4SM904GMMA25MMA_64x64x16_F32F16F16_SSILNSO_5MajorE0ELSQ_0ELNSO_7ScaleInE1ELSR_1EEEEEENS4_6LayoutINS5_IJNSA_ILi2EEESB_SB_EEENS5_IJSB_NSA_ILi0EEESX_EEEEENS5_IJNS4_10UnderscoreES10_S10_EEEEENS4_13SM90_TMA_LOADENS4_14ComposedLayoutINS4_7SwizzleILi2ELi4ELi3EEENS4_18smem_ptr_flag_bitsILi16EEENSU_INS5_IJNSA_ILi8EEESH_EEENS5_IJSH_SB_EEEEEEEvNS4_8identityES13_S1D_vS1E_EENS_8epilogue10collective6detail29Sm90TmaWarpSpecializedAdapterINS1H_15DefaultEpilogueISJ_SK_SK_NS1G_6thread17LinearCombinationISJ_Li1EffLNS1L_9ScaleType4KindE0ELNS_15FloatRoundStyleE2ESJ_EENS1_15EpilogueDefaultEEEEEvvEEEEvNT_6ParamsE,"ax",@progbits
	.align	128
.text._ZN7cutlass13device_kernelINS_4gemm6kernel13GemmUniversalIN4cute5tupleIJiiiiEEENS1_10collective13CollectiveMmaINS1_34MainloopSm90TmaGmmaWarpSpecializedILi11ENS5_IJNS4_1CILi1EEESB_SB_EEENS1_35KernelTmaWarpSpecializedCooperativeEEENS5_IJNSA_ILi256EEENSA_ILi64EEENSA_ILi32EEEEEENS_6half_tENS5_IJlSB_lEEESJ_SK_NS4_8TiledMMAINS4_8MMA_AtomIJNS4_4SM904GMMA25MMA_64x64x16_F32F16F16_SSILNSO_5MajorE0ELSQ_0ELNSO_7ScaleInE1ELSR_1EEEEEENS4_6LayoutINS5_IJNSA_ILi2EEESB_SB_EEENS5_IJSB_NSA_ILi0EEESX_EEEEENS5_IJNS4_10UnderscoreES10_S10_EEEEENS4_13SM90_TMA_LOADENS4_14ComposedLayoutINS4_7SwizzleILi2ELi4ELi3EEENS4_18smem_ptr_flag_bitsILi16EEENSU_INS5_IJNSA_ILi8EEESH_EEENS5_IJSH_SB_EEEEEEEvNS4_8identityES13_S1D_vS1E_EENS_8epilogue10collective6detail29Sm90TmaWarpSpecializedAdapterINS1H_15DefaultEpilogueISJ_SK_SK_NS1G_6thread17LinearCombinationISJ_Li1EffLNS1L_9ScaleType4KindE0ELNS_15FloatRoundStyleE2ESJ_EENS1_15EpilogueDefaultEEEEEvvEEEEvNT_6ParamsE:
        .type           _ZN7cutlass13device_kernelINS_4gemm6kernel13GemmUniversalIN4cute5tupleIJiiiiEEENS1_10collective13CollectiveMmaINS1_34MainloopSm90TmaGmmaWarpSpecializedILi11ENS5_IJNS4_1CILi1EEESB_SB_EEENS1_35KernelTmaWarpSpecializedCooperativeEEENS5_IJNSA_ILi256EEENSA_ILi64EEENSA_ILi32EEEEEENS_6half_tENS5_IJlSB_lEEESJ_SK_NS4_8TiledMMAINS4_8MMA_AtomIJNS4_4SM904GMMA25MMA_64x64x16_F32F16F16_SSILNSO_5MajorE0ELSQ_0ELNSO_7ScaleInE1ELSR_1EEEEEENS4_6LayoutINS5_IJNSA_ILi2EEESB_SB_EEENS5_IJSB_NSA_ILi0EEESX_EEEEENS5_IJNS4_10UnderscoreES10_S10_EEEEENS4_13SM90_TMA_LOADENS4_14ComposedLayoutINS4_7SwizzleILi2ELi4ELi3EEENS4_18smem_ptr_flag_bitsILi16EEENSU_INS5_IJNSA_ILi8EEESH_EEENS5_IJSH_SB_EEEEEEEvNS4_8identityES13_S1D_vS1E_EENS_8epilogue10collective6detail29Sm90TmaWarpSpecializedAdapterINS1H_15DefaultEpilogueISJ_SK_SK_NS1G_6thread17LinearCombinationISJ_Li1EffLNS1L_9ScaleType4KindE0ELNS_15FloatRoundStyleE2ESJ_EENS1_15EpilogueDefaultEEEEEvvEEEEvNT_6ParamsE,@function
        .size           _ZN7cutlass13device_kernelINS_4gemm6kernel13GemmUniversalIN4cute5tupleIJiiiiEEENS1_10collective13CollectiveMmaINS1_34MainloopSm90TmaGmmaWarpSpecializedILi11ENS5_IJNS4_1CILi1EEESB_SB_EEENS1_35KernelTmaWarpSpecializedCooperativeEEENS5_IJNSA_ILi256EEENSA_ILi64EEENSA_ILi32EEEEEENS_6half_tENS5_IJlSB_lEEESJ_SK_NS4_8TiledMMAINS4_8MMA_AtomIJNS4_4SM904GMMA25MMA_64x64x16_F32F16F16_SSILNSO_5MajorE0ELSQ_0ELNSO_7ScaleInE1ELSR_1EEEEEENS4_6LayoutINS5_IJNSA_ILi2EEESB_SB_EEENS5_IJSB_NSA_ILi0EEESX_EEEEENS5_IJNS4_10UnderscoreES10_S10_EEEEENS4_13SM90_TMA_LOADENS4_14ComposedLayoutINS4_7SwizzleILi2ELi4ELi3EEENS4_18smem_ptr_flag_bitsILi16EEENSU_INS5_IJNSA_ILi8EEESH_EEENS5_IJSH_SB_EEEEEEEvNS4_8identityES13_S1D_vS1E_EENS_8epilogue10collective6detail29Sm90TmaWarpSpecializedAdapterINS1H_15DefaultEpilogueISJ_SK_SK_NS1G_6thread17LinearCombinationISJ_Li1EffLNS1L_9ScaleType4KindE0ELNS_15FloatRoundStyleE2ESJ_EENS1_15EpilogueDefaultEEEEEvvEEEEvNT_6ParamsE,(.L_x_207 - _ZN7cutlass13device_kernelINS_4gemm6kernel13GemmUniversalIN4cute5tupleIJiiiiEEENS1_10collective13CollectiveMmaINS1_34MainloopSm90TmaGmmaWarpSpecializedILi11ENS5_IJNS4_1CILi1EEESB_SB_EEENS1_35KernelTmaWarpSpecializedCooperativeEEENS5_IJNSA_ILi256EEENSA_ILi64EEENSA_ILi32EEEEEENS_6half_tENS5_IJlSB_lEEESJ_SK_NS4_8TiledMMAINS4_8MMA_AtomIJNS4_4SM904GMMA25MMA_64x64x16_F32F16F16_SSILNSO_5MajorE0ELSQ_0ELNSO_7ScaleInE1ELSR_1EEEEEENS4_6LayoutINS5_IJNSA_ILi2EEESB_SB_EEENS5_IJSB_NSA_ILi0EEESX_EEEEENS5_IJNS4_10UnderscoreES10_S10_EEEEENS4_13SM90_TMA_LOADENS4_14ComposedLayoutINS4_7SwizzleILi2ELi4ELi3EEENS4_18smem_ptr_flag_bitsILi16EEENSU_INS5_IJNSA_ILi8EEESH_EEENS5_IJSH_SB_EEEEEEEvNS4_8identityES13_S1D_vS1E_EENS_8epilogue10collective6detail29Sm90TmaWarpSpecializedAdapterINS1H_15DefaultEpilogueISJ_SK_SK_NS1G_6thread17LinearCombinationISJ_Li1EffLNS1L_9ScaleType4KindE0ELNS_15FloatRoundStyleE2ESJ_EENS1_15EpilogueDefaultEEEEEvvEEEEvNT_6ParamsE)
        .other          _ZN7cutlass13device_kernelINS_4gemm6kernel13GemmUniversalIN4cute5tupleIJiiiiEEENS1_10collective13CollectiveMmaINS1_34MainloopSm90TmaGmmaWarpSpecializedILi11ENS5_IJNS4_1CILi1EEESB_SB_EEENS1_35KernelTmaWarpSpecializedCooperativeEEENS5_IJNSA_ILi256EEENSA_ILi64EEENSA_ILi32EEEEEENS_6half_tENS5_IJlSB_lEEESJ_SK_NS4_8TiledMMAINS4_8MMA_AtomIJNS4_4SM904GMMA25MMA_64x64x16_F32F16F16_SSILNSO_5MajorE0ELSQ_0ELNSO_7ScaleInE1ELSR_1EEEEEENS4_6LayoutINS5_IJNSA_ILi2EEESB_SB_EEENS5_IJSB_NSA_ILi0EEESX_EEEEENS5_IJNS4_10UnderscoreES10_S10_EEEEENS4_13SM90_TMA_LOADENS4_14ComposedLayoutINS4_7SwizzleILi2ELi4ELi3EEENS4_18smem_ptr_flag_bitsILi16EEENSU_INS5_IJNSA_ILi8EEESH_EEENS5_IJSH_SB_EEEEEEEvNS4_8identityES13_S1D_vS1E_EENS_8epilogue10collective6detail29Sm90TmaWarpSpecializedAdapterINS1H_15DefaultEpilogueISJ_SK_SK_NS1G_6thread17LinearCombinationISJ_Li1EffLNS1L_9ScaleType4KindE0ELNS_15FloatRoundStyleE2ESJ_EENS1_15EpilogueDefaultEEEEEvvEEEEvNT_6ParamsE,@"STO_CUDA_ENTRY STV_DEFAULT"
_ZN7cutlass13device_kernelINS_4gemm6kernel13GemmUniversalIN4cute5tupleIJiiiiEEENS1_10collective13CollectiveMmaINS1_34MainloopSm90TmaGmmaWarpSpecializedILi11ENS5_IJNS4_1CILi1EEESB_SB_EEENS1_35KernelTmaWarpSpecializedCooperativeEEENS5_IJNSA_ILi256EEENSA_ILi64EEENSA_ILi32EEEEEENS_6half_tENS5_IJlSB_lEEESJ_SK_NS4_8TiledMMAINS4_8MMA_AtomIJNS4_4SM904GMMA25MMA_64x64x16_F32F16F16_SSILNSO_5MajorE0ELSQ_0ELNSO_7ScaleInE1ELSR_1EEEEEENS4_6LayoutINS5_IJNSA_ILi2EEESB_SB_EEENS5_IJSB_NSA_ILi0EEESX_EEEEENS5_IJNS4_10UnderscoreES10_S10_EEEEENS4_13SM90_TMA_LOADENS4_14ComposedLayoutINS4_7SwizzleILi2ELi4ELi3EEENS4_18smem_ptr_flag_bitsILi16EEENSU_INS5_IJNSA_ILi8EEESH_EEENS5_IJSH_SB_EEEEEEEvNS4_8identityES13_S1D_vS1E_EENS_8epilogue10collective6detail29Sm90TmaWarpSpecializedAdapterINS1H_15DefaultEpilogueISJ_SK_SK_NS1G_6thread17LinearCombinationISJ_Li1EffLNS1L_9ScaleType4KindE0ELNS_15FloatRoundStyleE2ESJ_EENS1_15EpilogueDefaultEEEEEvvEEEEvNT_6ParamsE:
[----:B------:R-:W0:Y:S01]  /*0000*/  LDC R1, c[0x0][0x28] ;  /* 0x00000a00ff017b82 */ /* 0x000e220000000800 */
[----:B------:R-:W1:Y:S01]  /*0010*/  S2R R3, SR_TID.X ;  /* 0x0000000000037919 */ /* 0x000e620000002100 */
[----:B------:R-:W-:Y:S01]  /*0020*/  ELECT P0, URZ, PT ;  /* 0x00000000003f782f */ /* 0x000fe20003800000 */
[----:B------:R-:W-:Y:S01]  /*0030*/  BSSY B0, `(.L_x_0) ;  /* 0x000000f000007945 */ /* 0x000fe20003800000 */
[--C-:B-1----:R-:W-:Y:S02]  /*0040*/  SHF.R.U32.HI R0, RZ, 0x5, R3.reuse ;  /* 0x00000005ff007819 */ /* 0x102fe40000011603 */
[----:B------:R-:W-:-:S03]  /*0050*/  SHF.R.U32.HI R14, RZ, 0x7, R3 ;  /* 0x00000007ff0e7819 */ /* 0x000fc60000011603 */
[----:B------:R-:W1:Y:S04]  /*0060*/  SHFL.IDX PT, R4, R0, RZ, 0x1f ;  /* 0x00001fff00047589 */ /* 0x000e6800000e0000 */
[----:B------:R2:W3:Y:S01]  /*0070*/  SHFL.IDX PT, R10, R14, RZ, 0x1f ;  /* 0x00001fff0e0a7589 */ /* 0x0004e200000e0000 */
[----:B-1----:R-:W-:-:S13]  /*0080*/  ISETP.NE.OR P0, PT, R4, RZ, !P0 ;  /* 0x000000ff0400720c */ /* 0x002fda0004705670 */
[----:B0-23--:R-:W-:Y:S05]  /*0090*/  @P0 BRA `(.L_x_1) ;  /* 0x0000000000200947 */ /* 0x00dfea0003800000 */
[----:B------:R-:W-:Y:S02]  /*00a0*/  ULDC.64 UR4, c[0x0][0x198] ;  /* 0x0000660000047ab9 */ /* 0x000fe40000000a00 */
[----:B------:R-:W-:Y:S02]  /*00b0*/  UIADD3 UR6, UP0, UR4, 0xf0, URZ ;  /* 0x000000f004067890 */ /* 0x000fe4000ff1e03f */
[----:B------:R-:W-:Y:S02]  /*00c0*/  UIADD3 UR4, UP1, UR4, 0x1f0, URZ ;  /* 0x000001f004047890 */ /* 0x000fe4000ff3e03f */
[----:B------:R-:W-:Y:S02]  /*00d0*/  UIADD3.X UR7, URZ, UR5, URZ, UP0, !UPT ;  /* 0x000000053f077290 */ /* 0x000fe400087fe43f */
[----:B------:R-:W-:-:S07]  /*00e0*/  UIADD3.X UR5, URZ, UR5, URZ, UP1, !UPT ;  /* 0x000000053f057290 */ /* 0x000fce0008ffe43f */
[----:B------:R0:W-:Y:S02]  /*00f0*/  UTMACCTL.PF [UR6] ;  /* 0x00000000060079b9 */ /* 0x0001e40008040000 */
[----:B------:R0:W-:Y:S02]  /*0100*/  UTMACCTL.PF [UR4] ;  /* 0x00000000040079b9 */ /* 0x0001e40008040000 */
[----:B0-----:R-:W-:Y:S01]  /*0110*/  NOP ;  /* 0x0000000000007918 */ /* 0x001fe20000000000 */
.L_x_1:
[----:B------:R-:W-:Y:S05]  /*0120*/  BSYNC B0 ;  /* 0x0000000000007941 */ /* 0x000fea0003800000 */
.L_x_0:
[----:B------:R-:W0:Y:S02]  /*0130*/  SHFL.IDX PT, R2, R0, RZ, 0x1f ;  /* 0x00001fff00027589 */ /* 0x000e2400000e0000 */
[----:B0-----:R-:W-:-:S13]  /*0140*/  ISETP.NE.AND P0, PT, R2, RZ, PT ;  /* 0x000000ff0200720c */ /* 0x001fda0003f05270 */
[----:B------:R-:W-:Y:S05]  /*0150*/  @P0 BRA `(.L_x_2) ;  /* 0x00000000009c0947 */ /* 0x000fea0003800000 */
[----:B------:R-:W-:Y:S01]  /*0160*/  ELECT P0, URZ, PT ;  /* 0x00000000003f782f */ /* 0x000fe20003800000 */
[----:B------:R-:W-:-:S12]  /*0170*/  BSSY B0, `(.L_x_2) ;  /* 0x0000025000007945 */ /* 0x000fd80003800000 */
[----:B------:R-:W-:Y:S05]  /*0180*/  @!P0 BRA `(.L_x_3) ;  /* 0x00000000008c8947 */ /* 0x000fea0003800000 */
[----:B------:R-:W0:Y:S01]  /*0190*/  S2UR UR8, SR_CgaCtaId ;  /* 0x00000000000879c3 */ /* 0x000e220000008800 */
[----:B------:R-:W-:Y:S01]  /*01a0*/  UMOV UR4, 0x400 ;  /* 0x0000040000047882 */ /* 0x000fe20000000000 */
[----:B------:R-:W-:Y:S01]  /*01b0*/  UMOV UR5, 0x1 ;  /* 0x0000000100057882 */ /* 0x000fe20000000000 */
[----:B------:R-:W-:Y:S02]  /*01c0*/  UMOV UR6, 0x100 ;  /* 0x0000010000067882 */ /* 0x000fe40000000000 */
[----:B------:R-:W-:-:S04]  /*01d0*/  UIADD3 UR6, -UR6, 0x100000, URZ ;  /* 0x0010000006067890 */ /* 0x000fc8000fffe13f */
[----:B------:R-:W-:Y:S02]  /*01e0*/  USHF.L.U32 UR7, UR6, 0xb, URZ ;  /* 0x0000000b06077899 */ /* 0x000fe4000800063f */
[----:B------:R-:W-:Y:S02]  /*01f0*/  USHF.L.U32 UR6, UR6, 0x1, URZ ;  /* 0x0000000106067899 */ /* 0x000fe4000800063f */
[----:B0-----:R-:W-:Y:S02]  /*0200*/  ULEA UR8, UR8, UR4, 0x18 ;  /* 0x0000000408087291 */ /* 0x001fe4000f8ec03f */
[----:B------:R-:W-:-:S04]  /*0210*/  UIADD3 UR4, -UR5, 0x100000, URZ ;  /* 0x0010000005047890 */ /* 0x000fc8000fffe13f */
[----:B------:R-:W-:Y:S02]  /*0220*/  USHF.L.U32 UR5, UR4, 0xb, URZ ;  /* 0x0000000b04057899 */ /* 0x000fe4000800063f */
[----:B------:R-:W-:Y:S01]  /*0230*/  USHF.L.U32 UR4, UR4, 0x1, URZ ;  /* 0x0000000104047899 */ /* 0x000fe2000800063f */
[----:B------:R-:W0:Y:S11]  /*0240*/  FENCE.VIEW.ASYNC.S ;  /* 0x00000000000073c6 */ /* 0x000e360000000000 */
[----:B0-----:R0:W1:Y:S01]  /*0250*/  SYNCS.EXCH.64 URZ, [UR8], UR4 ;  /* 0x00000004083f75b2 */ /* 0x0010620008000100 */
[----:B------:R0:W2:Y:S01]  /*0260*/  SYNCS.EXCH.64 URZ, [UR8+0x58], UR6 ;  /* 0x00005806083f75b2 */ /* 0x0000a20008000100 */
[----:B------:R0:W3:Y:S01]  /*0270*/  SYNCS.EXCH.64 URZ, [UR8+0x8], UR4 ;  /* 0x00000804083f75b2 */ /* 0x0000e20008000100 */
[----:B------:R0:W4:Y:S01]  /*0280*/  SYNCS.EXCH.64 URZ, [UR8+0x60], UR6 ;  /* 0x00006006083f75b2 */ /* 0x0001220008000100 */
[----:B------:R0:W0:Y:S01]  /*0290*/  SYNCS.EXCH.64 URZ, [UR8+0x10], UR4 ;  /* 0x00001004083f75b2 */ /* 0x0000220008000100 */
        /* <DEDUP_REMOVED lines=17> */
[----:B------:R-:W-:Y:S01]  /*03b0*/  NOP ;  /* 0x0000000000007918 */ /* 0x000fe20000000000 */
.L_x_3:
[----:B0-----:R-:W-:Y:S05]  /*03c0*/  BSYNC B0 ;  /* 0x0000000000007941 */ /* 0x001fea0003800000 */
.L_x_2:
[----:B------:R-:W0:Y:S01]  /*03d0*/  SHFL.IDX PT, R0, R0, RZ, 0x1f ;  /* 0x00001fff00007589 */ /* 0x000e2200000e0000 */
[----:B------:R-:W5:Y:S01]  /*03e0*/  LDC R2, c[0x0][0x65c] ;  /* 0x00019700ff027b82 */ /* 0x000f620000000800 */
[----:B------:R-:W-:Y:S02]  /*03f0*/  ELECT P0, URZ, PT ;  /* 0x00000000003f782f */ /* 0x000fe40003800000 */
[----:B------:R-:W-:Y:S01]  /*0400*/  LOP3.LUT R7, R7, 0xfffff7ff, RZ, 0xc0, !PT ;  /* 0xfffff7ff07077812 */ /* 0x000fe200078ec0ff */
[----:B------:R-:W1:Y:S01]  /*0410*/  S2R R5, SR_CTAID.Y ;  /* 0x0000000000057919 */ /* 0x000e620000002600 */
[----:B------:R-:W-:Y:S01]  /*0420*/  UMOV UR4, 0x20 ;  /* 0x0000002000047882 */ /* 0x000fe20000000000 */
[----:B------:R-:W-:Y:S01]  /*0430*/  NOP ;  /* 0x0000000000007918 */ /* 0x000fe20000000000 */
[----:B------:R-:W-:Y:S01]  /*0440*/  ISETP.NE.AND P2, PT, R10, RZ, PT ;  /* 0x000000ff0a00720c */ /* 0x000fe20003f45270 */
[----:B------:R-:W2:Y:S01]  /*0450*/  S2R R6, SR_CTAID.X ;  /* 0x0000000000067919 */ /* 0x000ea20000002500 */
[----:B------:R-:W-:Y:S01]  /*0460*/  NOP ;  /* 0x0000000000007918 */ /* 0x000fe20000000000 */
[----:B0-----:R-:W-:-:S02]  /*0470*/  ISETP.NE.OR P0, PT, R0, RZ, !P0 ;  /* 0x000000ff0000720c */ /* 0x001fc40004705670 */
[----:B-----5:R-:W-:-:S11]  /*0480*/  ISETP.NE.AND P3, PT, R2, 0x1, PT ;  /* 0x000000010200780c */ /* 0x020fd60003f65270 */
[----:B------:R-:W-:Y:S01]  /*0490*/  VOTEU.ALL UP0, P0 ;  /* 0x00000000003f7886 */ /* 0x000fe20000000000 */
[----:B------:R-:W-:Y:S01]  /*04a0*/  VOTEU.ALL UP1, P0 ;  /* 0x00000000003f7886 */ /* 0x000fe20000020000 */
[----:B------:R-:W-:Y:S01]  /*04b0*/  @P3 LOP3.LUT R7, R7, 0x800, RZ, 0xfc, !PT ;  /* 0x0000080007073812 */ /* 0x000fe200078efcff */
[----:B------:R-:W2:Y:S01]  /*04c0*/  @P3 LDC R17, c[0x0][0x10] ;  /* 0x00000400ff113b82 */ /* 0x000ea20000000800 */
[----:B------:R-:W-:Y:S01]  /*04d0*/  SHF.R.S32.HI R7, RZ, 0x1f, R4 ;  /* 0x0000001fff077819 */ /* 0x000fe20000011404 */
[----:B------:R-:W-:Y:S01]  /*04e0*/  @!UP0 UMOV UR6, 0x400 ;  /* 0x0000040000068882 */ /* 0x000fe20000000000 */
[----:B------:R-:W-:-:S04]  /*04f0*/  @!UP0 UIADD3 UR4, -UR4, 0x100000, URZ ;  /* 0x0010000004048890 */ /* 0x000fc8000fffe13f */
[----:B------:R-:W-:Y:S02]  /*0500*/  @!UP0 USHF.L.U32 UR5, UR4, 0xb, URZ ;  /* 0x0000000b04058899 */ /* 0x000fe4000800063f */
[----:B------:R-:W-:Y:S01]  /*0510*/  @!UP0 USHF.L.U32 UR4, UR4, 0x1, URZ ;  /* 0x0000000104048899 */ /* 0x000fe2000800063f */
[----:B-1----:R-:W-:Y:S01]  /*0520*/  @P3 IMAD.MOV.U32 R8, RZ, RZ, R5 ;  /* 0x000000ffff083224 */ /* 0x002fe200078e0005 */
[----:B------:R-:W-:Y:S01]  /*0530*/  LEA.HI R7, R7, R4, RZ, 0x2 ;  /* 0x0000000407077211 */ /* 0x000fe200078f10ff */
[----:B------:R-:W-:Y:S01]  /*0540*/  @P3 IMAD.MOV.U32 R9, RZ, RZ, RZ ;  /* 0x000000ffff093224 */ /* 0x000fe200078e00ff */
[----:B------:R-:W0:Y:S02]  /*0550*/  @!UP0 S2UR UR7, SR_CgaCtaId ;  /* 0x00000000000789c3 */ /* 0x000e240000008800 */
[----:B------:R-:W-:-:S05]  /*0560*/  LOP3.LUT R7, R7, 0xfffffffc, RZ, 0xc0, !PT ;  /* 0xfffffffc07077812 */ /* 0x000fca00078ec0ff */
[----:B------:R-:W-:Y:S01]  /*0570*/  IMAD.IADD R0, R4, 0x1, -R7 ;  /* 0x0000000104007824 */ /* 0x000fe200078e0a07 */
[----:B------:R-:W-:Y:S01]  /*0580*/  LOP3.LUT R4, R3, 0x7f, RZ, 0xc0, !PT ;  /* 0x0000007f03047812 */ /* 0x000fe200078ec0ff */
[----:B------:R-:W1:Y:S01]  /*0590*/  @!P3 LDC R11, c[0x0][0xc] ;  /* 0x00000300ff0bbb82 */ /* 0x000e620000000800 */
[----:B------:R-:W-:Y:S02]  /*05a0*/  IMAD.MOV.U32 R7, RZ, RZ, RZ ;  /* 0x000000ffff077224 */ /* 0x000fe400078e00ff */
[----:B------:R-:W-:Y:S01]  /*05b0*/  ISETP.NE.AND P1, PT, R0, 0x3, PT ;  /* 0x000000030000780c */ /* 0x000fe20003f25270 */
[----:B--2---:R-:W-:Y:S01]  /*05c0*/  @P3 IMAD.WIDE.U32 R16, R6, R17, R8 ;  /* 0x0000001106103225 */ /* 0x004fe200078e0008 */
[----:B0-----:R-:W-:Y:S01]  /*05d0*/  @!UP0 ULEA UR8, UR7, UR6, 0x18 ;  /* 0x0000000607088291 */ /* 0x001fe2000f8ec03f */
[----:B------:R-:W-:Y:S02]  /*05e0*/  VOTEU.ALL UP0, P0 ;  /* 0x00000000003f7886 */ /* 0x000fe40000000000 */
[----:B------:R-:W-:Y:S01]  /*05f0*/  ULDC UR6, c[0x0][0xc] ;  /* 0x0000030000067ab9 */ /* 0x000fe20000000800 */
[----:B------:R-:W-:Y:S01]  /*0600*/  ISETP.EQ.OR P0, PT, R0, RZ, !P1 ;  /* 0x000000ff0000720c */ /* 0x000fe20004f02670 */
[----:B------:R-:W-:-:S03]  /*0610*/  ULDC UR7, c[0x0][0x10] ;  /* 0x0000040000077ab9 */ /* 0x000fc60000000800 */
[C---:B------:R-:W-:Y:S01]  /*0620*/  ISETP.EQ.AND P0, PT, R10.reuse, RZ, P0 ;  /* 0x000000ff0a00720c */ /* 0x040fe20000702270 */
[----:B------:R-:W-:Y:S02]  /*0630*/  VIADD R10, R10, 0xffffffff ;  /* 0xffffffff0a0a7836 */ /* 0x000fe40000000000 */
[----:B-1----:R-:W-:Y:S01]  /*0640*/  @!P3 IMAD.WIDE.U32 R8, R11, R5, R6 ;  /* 0x000000050b08b225 */ /* 0x002fe200078e0006 */
[----:B------:R-:W0:Y:S02]  /*0650*/  FENCE.VIEW.ASYNC.S ;  /* 0x00000000000073c6 */ /* 0x000e240000000000 */
[----:B0-----:R-:W3:Y:S01]  /*0660*/  @!UP0 SYNCS.EXCH.64 URZ, [UR8+0xc0], UR4 ;  /* 0x0000c004083f85b2 */ /* 0x001ee20008000100 */
[----:B------:R-:W-:Y:S01]  /*0670*/  SEL R18, RZ, 0x1, !P0 ;  /* 0x00000001ff127807 */ /* 0x000fe20004000000 */
[----:B------:R-:W-:Y:S01]  /*0680*/  @P3 IMAD.MOV.U32 R11, RZ, RZ, RZ ;  /* 0x000000ffff0b3224 */ /* 0x000fe200078e00ff */
[----:B------:R-:W-:Y:S01]  /*0690*/  ISETP.GE.U32.AND P1, PT, R10, 0x2, PT ;  /* 0x000000020a00780c */ /* 0x000fe20003f26070 */
[----:B------:R-:W-:-:S02]  /*06a0*/  @!P3 IMAD.MOV.U32 R16, RZ, RZ, R8 ;  /* 0x000000ffff10b224 */ /* 0x000fc400078e0008 */
[----:B------:R-:W-:Y:S01]  /*06b0*/  @P3 IMAD.IADD R17, R17, 0x1, R11 ;  /* 0x0000000111113824 */ /* 0x000fe200078e020b */
[----:B------:R-:W-:Y:S01]  /*06c0*/  SEL R18, R18, 0x2, P1 ;  /* 0x0000000212127807 */ /* 0x000fe20000800000 */
[----:B------:R-:W-:Y:S01]  /*06d0*/  @!P3 IMAD.MOV.U32 R17, RZ, RZ, R9 ;  /* 0x000000ffff11b224 */ /* 0x000fe200078e0009 */
[----:B------:R0:W3:Y:S01]  /*06e0*/  @!UP1 SYNCS.EXCH.64 URZ, [UR8+0xc8], UR4 ;  /* 0x0000c804083f95b2 */ /* 0x0000e20008000100 */
[----:B------:R-:W-:Y:S01]  /*06f0*/  NOP ;  /* 0x0000000000007918 */ /* 0x000fe20000000000 */
[----:B0-----:R-:W-:-:S03]  /*0700*/  UIMAD.WIDE.U32 UR4, UR6, UR7, URZ ;  /* 0x00000007060472a5 */ /* 0x001fc6000f8e003f */
[----:B------:R-:W-:Y:S02]  /*0710*/  ULDC UR6, c[0x0][0x14] ;  /* 0x0000050000067ab9 */ /* 0x000fe40000000800 */
[----:B------:R-:W-:Y:S02]  /*0720*/  UIMAD.WIDE.U32 UR36, UR4, UR6, URZ ;  /* 0x00000006042472a5 */ /* 0x000fe4000f8e003f */
[----:B------:R-:W-:-:S04]  /*0730*/  UIMAD UR42, UR5, UR6, URZ ;  /* 0x00000006052a72a4 */ /* 0x000fc8000f8e023f */
[----:B------:R-:W-:Y:S01]  /*0740*/  UIADD3 UR42, UR37, UR42, URZ ;  /* 0x0000002a252a7290 */ /* 0x000fe2000fffe03f */
[----:B---34-:R-:W-:Y:S06]  /*0750*/  BAR.SYNC.DEFER_BLOCKING 0x0 ;  /* 0x0000000000007b1d */ /* 0x018fec0000010000 */
[----:B------:R-:W-:Y:S05]  /*0760*/  @!P2 BRA `(.L_x_4) ;  /* 0x000000680084a947 */ /* 0x000fea0003800000 */
[----:B------:R-:W-:-:S13]  /*0770*/  ISETP.GT.U32.AND P0, PT, R10, 0x1, PT ;  /* 0x000000010a00780c */ /* 0x000fda0003f04070 */
[----:B------:R-:W-:Y:S05]  /*0780*/  @P0 EXIT ;  /* 0x000000000000094d */ /* 0x000fea0003800000 */
[----:B------:R-:W-:Y:S01]  /*0790*/  ULDC.64 UR4, c[0x0][0x650] ;  /* 0x0001940000047ab9 */ /* 0x000fe20000000a00 */
[----:B------:R-:W-:Y:S01]  /*07a0*/  PRMT R0, RZ, 0x7610, R0 ;  /* 0x00007610ff007816 */ /* 0x000fe20000000000 */
[----:B------:R-:W-:Y:S01]  /*07b0*/  IMAD.MOV.U32 R107, RZ, RZ, -0x1 ;  /* 0xffffffffff6b7424 */ /* 0x000fe200078e00ff */
[----:B------:R-:W-:Y:S01]  /*07c0*/  ISETP.GE.U32.AND P0, PT, R16, UR4, PT ;  /* 0x0000000410007c0c */ /* 0x000fe2000bf06070 */
[----:B------:R-:W-:Y:S02]  /*07d0*/  IMAD.MOV.U32 R100, RZ, RZ, -0x1 ;  /* 0xffffffffff647424 */ /* 0x000fe400078e00ff */
[----:B------:R-:W-:Y:S01]  /*07e0*/  IMAD.MOV.U32 R19, RZ, RZ, -0x1 ;  /* 0xffffffffff137424 */ /* 0x000fe200078e00ff */
[----:B------:R-:W-:-:S13]  /*07f0*/  ISETP.GE.U32.AND.EX P0, PT, R17, UR5, PT, P0 ;  /* 0x0000000511007c0c */ /* 0x000fda000bf06100 */
[----:B------:R-:W-:Y:S05]  /*0800*/  @P0 BRA `(.L_x_5) ;  /* 0x0000000400580947 */ /* 0x000fea0003800000 */
[----:B------:R-:W0:Y:S01]  /*0810*/  LDC.64 R20, c[0x0][0x628] ;  /* 0x00018a00ff147b82 */ /* 0x000e220000000a00 */
[----:B------:R-:W-:Y:S02]  /*0820*/  IMAD.MOV.U32 R8, RZ, RZ, R16 ;  /* 0x000000ffff087224 */ /* 0x000fe400078e0010 */
[----:B------:R-:W-:-:S05]  /*0830*/  IMAD.MOV.U32 R9, RZ, RZ, R17 ;  /* 0x000000ffff097224 */ /* 0x000fca00078e0011 */
[----:B------:R-:W1:Y:S08]  /*0840*/  LDC R0, c[0x0][0x630] ;  /* 0x00018c00ff007b82 */ /* 0x000e700000000800 */
[----:B------:R-:W2:Y:S01]  /*0850*/  LDC.64 R22, c[0x0][0x620] ;  /* 0x00018800ff167b82 */ /* 0x000ea20000000a00 */
[----:B0-----:R-:W-:-:S04]  /*0860*/  ISETP.NE.U32.AND P0, PT, R20, RZ, PT ;  /* 0x000000ff1400720c */ /* 0x001fc80003f05070 */
[----:B------:R-:W-:-:S13]  /*0870*/  ISETP.NE.AND.EX P0, PT, R21, RZ, PT, P0 ;  /* 0x000000ff1500720c */ /* 0x000fda0003f05300 */
[----:B-12---:R-:W-:Y:S05]  /*0880*/  @!P0 BRA `(.L_x_6) ;  /* 0x0000000000288947 */ /* 0x006fea0003800000 */
[----:B------:R-:W0:Y:S02]  /*0890*/  LDC R13, c[0x0][0x634] ;  /* 0x00018d00ff0d7b82 */ /* 0x000e240000000800 */
[----:B0-----:R-:W-:-:S05]  /*08a0*/  IADD3 R13, P0, R16, R13, RZ ;  /* 0x0000000d100d7210 */ /* 0x001fca0007f1e0ff */
[----:B------:R-:W-:-:S04]  /*08b0*/  IMAD.X R15, RZ, RZ, R17, P0 ;  /* 0x000000ffff0f7224 */ /* 0x000fc800000e0611 */
[----:B------:R-:W-:-:S04]  /*08c0*/  IMAD.WIDE.U32 R8, R15, R20, RZ ;  /* 0x000000140f087225 */ /* 0x000fc800078e00ff */
[----:B------:R-:W-:-:S04]  /*08d0*/  IMAD.WIDE.U32 R10, P0, R13, R21, R8 ;  /* 0x000000150d0a7225 */ /* 0x000fc80007800008 */
[----:B------:R-:W-:-:S04]  /*08e0*/  IMAD.WIDE.U32 R8, R13, R20, RZ ;  /* 0x000000140d087225 */ /* 0x000fc800078e00ff */
[----:B------:R-:W-:Y:S01]  /*08f0*/  IMAD.X R13, RZ, RZ, RZ, P0 ;  /* 0x000000ffff0d7224 */ /* 0x000fe200000e06ff */
[----:B------:R-:W-:Y:S01]  /*0900*/  IADD3 RZ, P0, R9, R10, RZ ;  /* 0x0000000a09ff7210 */ /* 0x000fe20007f1e0ff */
[----:B------:R-:W-:-:S04]  /*0910*/  IMAD.MOV.U32 R12, RZ, RZ, R11 ;  /* 0x000000ffff0c7224 */ /* 0x000fc800078e000b */
[----:B------:R-:W-:-:S08]  /*0920*/  IMAD.WIDE.U32.X R8, R15, R21, R12, P0 ;  /* 0x000000150f087225 */ /* 0x000fd000000e040c */
.L_x_6:
[-CC-:B------:R-:W-:Y:S01]  /*0930*/  SHF.R.U64 R25, R8, R0.reuse, R9.reuse ;  /* 0x0000000008197219 */ /* 0x180fe20000001209 */
[----:B------:R-:W0:Y:S01]  /*0940*/  LDC R12, c[0x0][0x618] ;  /* 0x00018600ff0c7b82 */ /* 0x000e220000000800 */
[----:B------:R-:W-:Y:S01]  /*0950*/  SHF.R.U32.HI R7, RZ, R0, R9 ;  /* 0x00000000ff077219 */ /* 0x000fe20000011609 */
[----:B------:R-:W-:Y:S01]  /*0960*/  ULDC UR4, c[0x0][0x150] ;  /* 0x0000540000047ab9 */ /* 0x000fe20000000800 */
[----:B------:R-:W-:Y:S02]  /*0970*/  IADD3 R11, P0, RZ, -R25, RZ ;  /* 0x80000019ff0b7210 */ /* 0x000fe40007f1e0ff */
[----:B------:R-:W-:-:S03]  /*0980*/  I2FP.F32.U32 R0, R6 ;  /* 0x0000000600007245 */ /* 0x000fc60000201000 */
[----:B------:R-:W1:Y:S01]  /*0990*/  LDC.64 R30, c[0x0][0x640] ;  /* 0x00019000ff1e7b82 */ /* 0x000e620000000a00 */
[----:B------:R-:W-:Y:S02]  /*09a0*/  IMAD.X R13, RZ, RZ, ~R7, P0 ;  /* 0x000000ffff0d7224 */ /* 0x000fe400000e0e07 */
[----:B------:R-:W-:Y:S01]  /*09b0*/  FMUL R0, R0, UR4 ;  /* 0x0000000400007c20 */ /* 0x000fe20008400000 */
[----:B------:R-:W-:Y:S01]  /*09c0*/  IMAD.WIDE.U32 R8, R11, R22, R16 ;  /* 0x000000160b087225 */ /* 0x000fe200078e0010 */
[----:B------:R-:W-:-:S03]  /*09d0*/  ULDC UR4, c[0x0][0x154] ;  /* 0x0000550000047ab9 */ /* 0x000fc60000000800 */
[----:B------:R-:W-:Y:S01]  /*09e0*/  IMAD R10, R13, R22, RZ ;  /* 0x000000160d0a7224 */ /* 0x000fe200078e02ff */
[----:B------:R-:W2:Y:S01]  /*09f0*/  LDC R7, c[0x0][0x144] ;  /* 0x00005100ff077b82 */ /* 0x000ea20000000800 */
[----:B------:R-:W3:Y:S02]  /*0a00*/  F2I.U32.TRUNC.NTZ R0, R0 ;  /* 0x0000000000007305 */ /* 0x000ee4000020f000 */
[----:B------:R-:W-:-:S04]  /*0a10*/  IMAD R11, R11, R23, R10 ;  /* 0x000000170b0b7224 */ /* 0x000fc800078e020a */
[----:B------:R-:W-:Y:S01]  /*0a20*/  IMAD.IADD R9, R9, 0x1, R11 ;  /* 0x0000000109097824 */ /* 0x000fe200078e020b */
[----:B------:R-:W4:Y:S01]  /*0a30*/  LDC R24, c[0x0][0x608] ;  /* 0x00018200ff187b82 */ /* 0x000f220000000800 */
[----:B------:R-:W-:-:S03]  /*0a40*/  IMAD.MOV.U32 R11, RZ, RZ, -0x1 ;  /* 0xffffffffff0b7424 */ /* 0x000fc600078e00ff */
[-CC-:B0-----:R-:W-:Y:S02]  /*0a50*/  SHF.R.U64 R22, R8, R12.reuse, R9.reuse ;  /* 0x0000000c08167219 */ /* 0x181fe40000001209 */
[----:B------:R-:W-:Y:S02]  /*0a60*/  I2FP.F32.U32 R8, R5 ;  /* 0x0000000500087245 */ /* 0x000fe40000201000 */
[----:B------:R-:W0:Y:S01]  /*0a70*/  LDC R28, c[0x0][0x658] ;  /* 0x00019600ff1c7b82 */ /* 0x000e220000000800 */
[----:B-1----:R-:W-:Y:S01]  /*0a80*/  ISETP.NE.U32.AND P0, PT, R30, RZ, PT ;  /* 0x000000ff1e00720c */ /* 0x002fe20003f05070 */
[----:B---3--:R-:W-:Y:S02]  /*0a90*/  IMAD.MOV R10, RZ, RZ, -R0 ;  /* 0x000000ffff0a7224 */ /* 0x008fe400078e0a00 */
[----:B------:R-:W-:Y:S01]  /*0aa0*/  FMUL R8, R8, UR4 ;  /* 0x0000000408087c20 */ /* 0x000fe20008400000 */
[----:B------:R-:W-:Y:S02]  /*0ab0*/  SHF.R.U32.HI R9, RZ, R12, R9 ;  /* 0x0000000cff097219 */ /* 0x000fe40000011609 */
[----:B------:R-:W-:Y:S01]  /*0ac0*/  ISETP.NE.AND.EX P0, PT, R31, RZ, PT, P0 ;  /* 0x000000ff1f00720c */ /* 0x000fe20003f05300 */
[----:B------:R1:W3:Y:S01]  /*0ad0*/  F2I.U32.TRUNC.NTZ R15, R8 ;  /* 0x00000008000f7305 */ /* 0x0002e2000020f000 */
[----:B------:R-:W1:Y:S01]  /*0ae0*/  LDC R20, c[0x0][0x148] ;  /* 0x00005200ff147b82 */ /* 0x000e620000000800 */
[----:B--2---:R-:W-:-:S07]  /*0af0*/  IMAD R0, R7, R10, R6 ;  /* 0x0000000a07007224 */ /* 0x004fce00078e0206 */
[----:B------:R-:W2:Y:S01]  /*0b00*/  LDC R26, c[0x0][0x600] ;  /* 0x00018000ff1a7b82 */ /* 0x000ea20000000800 */
[-CC-:B----4-:R-:W-:Y:S02]  /*0b10*/  SHF.R.U64 R32, R22, R24.reuse, R9.reuse ;  /* 0x0000001816207219 */ /* 0x190fe40000001209 */
[----:B------:R-:W-:Y:S01]  /*0b20*/  SHF.R.U32.HI R7, RZ, R24, R9 ;  /* 0x00000018ff077219 */ /* 0x000fe20000011609 */
[----:B------:R-:W-:-:S04]  /*0b30*/  IMAD.MOV.U32 R9, RZ, RZ, 0x1 ;  /* 0x00000001ff097424 */ /* 0x000fc800078e00ff */
[----:B------:R-:W4:Y:S01]  /*0b40*/  LDC R21, c[0x0][0x648] ;  /* 0x00019200ff157b82 */ /* 0x000f220000000800 */
[-C--:B0-----:R-:W-:Y:S02]  /*0b50*/  SHF.L.U32 R6, R11, R28.reuse, RZ ;  /* 0x0000001c0b067219 */ /* 0x081fe400000006ff */
[--C-:B------:R-:W-:Y:S02]  /*0b60*/  SHF.R.U64 R24, R32, R28, R7.reuse ;  /* 0x0000001c20187219 */ /* 0x100fe40000001207 */
[----:B------:R-:W-:Y:S02]  /*0b70*/  LOP3.LUT R13, RZ, R6, RZ, 0x33, !PT ;  /* 0x00000006ff0d7212 */ /* 0x000fe400078e33ff */
[-C--:B------:R-:W-:Y:S01]  /*0b80*/  SHF.R.U32.HI R7, RZ, R28.reuse, R7 ;  /* 0x0000001cff077219 */ /* 0x080fe20000011607 */
[----:B------:R-:W0:Y:S01]  /*0b90*/  LDC R23, c[0x0][0x638] ;  /* 0x00018e00ff177b82 */ /* 0x000e220000000800 */
[----:B------:R-:W-:Y:S01]  /*0ba0*/  SHF.L.U32 R12, R9, R28, RZ ;  /* 0x0000001c090c7219 */ /* 0x000fe200000006ff */
[----:B------:R-:W-:-:S06]  /*0bb0*/  IMAD.MOV.U32 R6, RZ, RZ, R24 ;  /* 0x000000ffff067224 */ /* 0x000fcc00078e0018 */
[----:B------:R-:W0:Y:S01]  /*0bc0*/  LDC R107, c[0x0][0x610] ;  /* 0x00018400ff6b7b82 */ /* 0x000e220000000800 */
[----:B-1-3--:R-:W-:Y:S05]  /*0bd0*/  @!P0 BRA `(.L_x_7) ;  /* 0x0000000000288947 */ /* 0x00afea0003800000 */
[----:B------:R-:W1:Y:S02]  /*0be0*/  LDC R11, c[0x0][0x64c] ;  /* 0x00019300ff0b7b82 */ /* 0x000e640000000800 */
[----:B-1----:R-:W-:-:S05]  /*0bf0*/  IADD3 R11, P0, R24, R11, RZ ;  /* 0x0000000b180b7210 */ /* 0x002fca0007f1e0ff */
        /* <DEDUP_REMOVED lines=8> */
.L_x_7:
[----:B----4-:R-:W-:Y:S01]  /*0c80*/  SHF.R.U64 R6, R6, R21, R7 ;  /* 0x0000001506067219 */ /* 0x010fe20000001207 */
[----:B--2---:R-:W-:Y:S01]  /*0c90*/  VIADD R7, R26, 0xffffffff ;  /* 0xffffffff1a077836 */ /* 0x004fe20000000000 */
[----:B------:R-:W-:Y:S01]  /*0ca0*/  LOP3.LUT R13, R32, R13, RZ, 0xc0, !PT ;  /* 0x0000000d200d7212 */ /* 0x000fe200078ec0ff */
[----:B------:R-:W-:Y:S02]  /*0cb0*/  IMAD.MOV R15, RZ, RZ, -R15 ;  /* 0x000000ffff0f7224 */ /* 0x000fe400078e0a0f */
[----:B------:R-:W-:Y:S02]  /*0cc0*/  IMAD.MOV R8, RZ, RZ, -R6 ;  /* 0x000000ffff087224 */ /* 0x000fe400078e0a06 */
[----:B------:R-:W-:Y:S01]  /*0cd0*/  IMAD R13, R12, R6, R13 ;  /* 0x000000060c0d7224 */ /* 0x000fe200078e020d */
[----:B------:R-:W-:Y:S01]  /*0ce0*/  LOP3.LUT R6, R22, R7, RZ, 0xc0, !PT ;  /* 0x0000000716067212 */ /* 0x000fe200078ec0ff */
[----:B------:R-:W-:Y:S02]  /*0cf0*/  @P3 IMAD R0, R20, R15, R5 ;  /* 0x0000000f14003224 */ /* 0x000fe400078e0205 */
[----:B0-----:R-:W-:-:S02]  /*0d00*/  IMAD R5, R8, R23, R24 ;  /* 0x0000001708057224 */ /* 0x001fc400078e0218 */
[----:B------:R-:W-:Y:S02]  /*0d10*/  IMAD R107, R13, R107, R0 ;  /* 0x0000006b0d6b7224 */ /* 0x000fe400078e0200 */
[----:B------:R-:W-:Y:S02]  /*0d20*/  IMAD R6, R5, R26, R6 ;  /* 0x0000001a05067224 */ /* 0x000fe400078e0206 */
[----:B------:R-:W-:Y:S02]  /*0d30*/  IMAD.MOV.U32 R0, RZ, RZ, 0x1 ;  /* 0x00000001ff007424 */ /* 0x000fe400078e00ff */
[----:B------:R-:W-:Y:S01]  /*0d40*/  IMAD.MOV.U32 R19, RZ, RZ, R25 ;  /* 0x000000ffff137224 */ /* 0x000fe200078e0019 */
[----:B------:R-:W-:Y:S02]  /*0d50*/  SEL R100, R6, R107, !P3 ;  /* 0x0000006b06647207 */ /* 0x000fe40005800000 */
[----:B------:R-:W-:-:S07]  /*0d60*/  SEL R107, R107, R6, !P3 ;  /* 0x000000066b6b7207 */ /* 0x000fce0005800000 */
.L_x_5:
[----:B------:R-:W-:-:S08]  /*0d70*/  NOP ;  /* 0x0000000000007918 */ /* 0x000fd00000000000 */
[----:B------:R-:W0:Y:S02]  /*0d80*/  USETMAXREG.TRY_ALLOC.CTAPOOL UP0, 0xe8 ;  /* 0x000000e8000079c8 */ /* 0x000e240008000600 */
[----:B0-----:R-:W-:-:S13]  /*0d90*/  PLOP3.LUT P0, PT, PT, PT, UP0, 0x80, 0x0 ;  /* 0x000000000000781c */ /* 0x001fda0003f0f008 */
[----:B------:R-:W-:Y:S05]  /*0da0*/  @!P0 BRA `(.L_x_5) ;  /* 0xfffffffc00f08947 */ /* 0x000fea000383ffff */
[----:B------:R-:W-:Y:S01]  /*0db0*/  ULDC.64 UR4, c[0x0][0x598] ;  /* 0x0001660000047ab9 */ /* 0x000fe20000000a00 */
[----:B------:R-:W-:Y:S01]  /*0dc0*/  ULDC.64 UR38, c[0x0][0x208] ;  /* 0x0000820000267ab9 */ /* 0x000fe20000000a00 */
[----:B------:R-:W-:-:S04]  /*0dd0*/  ISETP.NE.U32.AND P0, PT, RZ, UR4, PT ;  /* 0x00000004ff007c0c */ /* 0x000fc8000bf05070 */
[----:B------:R-:W-:-:S13]  /*0de0*/  ISETP.NE.AND.EX P0, PT, RZ, UR5, PT, P0 ;  /* 0x00000005ff007c0c */ /* 0x000fda000bf05300 */
[----:B------:R-:W-:Y:S05]  /*0df0*/  @!P0 BRA `(.L_x_8) ;  /* 0x00000000001c8947 */ /* 0x000fea0003800000 */
[----:B------:R-:W0:Y:S02]  /*0e00*/  LDC.64 R6, c[0x0][0x598] ;  /* 0x00016600ff067b82 */ /* 0x000e240000000a00 */
[----:B0-----:R-:W2:Y:S02]  /*0e10*/  LDG.E.64 R6, desc[UR38][R6.64] ;  /* 0x0000002606067981 */ /* 0x001ea4000c1e1b00 */
[----:B--2---:R-:W-:-:S04]  /*0e20*/  ISETP.NE.U32.AND P0, PT, R6, RZ, PT ;  /* 0x000000ff0600720c */ /* 0x004fc80003f05070 */
[----:B------:R-:W-:-:S13]  /*0e30*/  ISETP.NE.AND.EX P0, PT, R7, RZ, PT, P0 ;  /* 0x000000ff0700720c */ /* 0x000fda0003f05300 */
[----:B------:R-:W-:Y:S05]  /*0e40*/  @!P0 BRA `(.L_x_8) ;  /* 0x0000000000088947 */ /* 0x000fea0003800000 */
[----:B------:R0:W5:Y:S01]  /*0e50*/  LD.E R88, desc[UR38][R6.64] ;  /* 0x0000002606587980 */ /* 0x000162000c101900 */
[----:B------:R-:W-:Y:S05]  /*0e60*/  BRA `(.L_x_9) ;  /* 0x0000000000247947 */ /* 0x000fea0003800000 */
.L_x_8:
[----:B------:R-:W-:Y:S02]  /*0e70*/  ULDC.64 UR4, c[0x0][0x588] ;  /* 0x0001620000047ab9 */ /* 0x000fe40000000a00 */
[----:B------:R-:W-:-:S04]  /*0e80*/  ISETP.NE.U32.AND P0, PT, RZ, UR4, PT ;  /* 0x00000004ff007c0c */ /* 0x000fc8000bf05070 */
[----:B------:R-:W-:-:S13]  /*0e90*/  ISETP.NE.AND.EX P0, PT, RZ, UR5, PT, P0 ;  /* 0x00000005ff007c0c */ /* 0x000fda000bf05300 */
[----:B------:R-:W-:Y:S05]  /*0ea0*/  @!P0 BRA `(.L_x_10) ;  /* 0x00000000000c8947 */ /* 0x000fea0003800000 */
[----:B------:R-:W0:Y:S02]  /*0eb0*/  LDC.64 R88, c[0x0][0x588] ;  /* 0x00016200ff587b82 */ /* 0x000e240000000a00 */
[----:B0-----:R1:W5:Y:S01]  /*0ec0*/  LDG.E R88, desc[UR38][R88.64] ;  /* 0x0000002658587981 */ /* 0x001362000c1e1900 */
[----:B------:R-:W-:Y:S05]  /*0ed0*/  BRA `(.L_x_9) ;  /* 0x0000000000087947 */ /* 0x000fea0003800000 */
.L_x_10:
[----:B------:R-:W-:Y:S02]  /*0ee0*/  ULDC UR4, c[0x0][0x580] ;  /* 0x0001600000047ab9 */ /* 0x000fe40000000800 */
[----:B------:R-:W-:-:S07]  /*0ef0*/  IMAD.U32 R88, RZ, RZ, UR4 ;  /* 0x00000004ff587e24 */ /* 0x000fce000f8e00ff */
.L_x_9:
[----:B------:R-:W-:Y:S02]  /*0f00*/  ULDC.64 UR4, c[0x0][0x5a0] ;  /* 0x0001680000047ab9 */ /* 0x000fe40000000a00 */
[----:B------:R-:W-:-:S04]  /*0f10*/  ISETP.NE.U32.AND P0, PT, RZ, UR4, PT ;  /* 0x00000004ff007c0c */ /* 0x000fc8000bf05070 */
[----:B------:R-:W-:-:S13]  /*0f20*/  ISETP.NE.AND.EX P0, PT, RZ, UR5, PT, P0 ;  /* 0x00000005ff007c0c */ /* 0x000fda000bf05300 */
[----:B------:R-:W-:Y:S05]  /*0f30*/  @!P0 BRA `(.L_x_11) ;  /* 0x00000000001c8947 */ /* 0x000fea0003800000 */
[----:B0-----:R-:W0:Y:S02]  /*0f40*/  LDC.64 R6, c[0x0][0x5a0] ;  /* 0x00016800ff067b82 */ /* 0x001e240000000a00 */
[----:B0-----:R-:W2:Y:S02]  /*0f50*/  LDG.E.64 R6, desc[UR38][R6.64] ;  /* 0x0000002606067981 */ /* 0x001ea4000c1e1b00 */
[----:B--2---:R-:W-:-:S04]  /*0f60*/  ISETP.NE.U32.AND P0, PT, R6, RZ, PT ;  /* 0x000000ff0600720c */ /* 0x004fc80003f05070 */
[----:B------:R-:W-:-:S13]  /*0f70*/  ISETP.NE.AND.EX P0, PT, R7, RZ, PT, P0 ;  /* 0x000000ff0700720c */ /* 0x000fda0003f05300 */
[----:B------:R-:W-:Y:S05]  /*0f80*/  @!P0 BRA `(.L_x_11) ;  /* 0x0000000000088947 */ /* 0x000fea0003800000 */
[----:B-1----:R0:W5:Y:S01]  /*0f90*/  LD.E R89, desc[UR38][R6.64] ;  /* 0x0000002606597980 */ /* 0x002162000c101900 */
[----:B------:R-:W-:Y:S05]  /*0fa0*/  BRA `(.L_x_12) ;  /* 0x0000000000247947 */ /* 0x000fea0003800000 */
.L_x_11:
[----:B------:R-:W-:Y:S02]  /*0fb0*/  ULDC.64 UR4, c[0x0][0x590] ;  /* 0x0001640000047ab9 */ /* 0x000fe40000000a00 */
[----:B------:R-:W-:-:S04]  /*0fc0*/  ISETP.NE.U32.AND P0, PT, RZ, UR4, PT ;  /* 0x00000004ff007c0c */ /* 0x000fc8000bf05070 */
[----:B------:R-:W-:-:S13]  /*0fd0*/  ISETP.NE.AND.EX P0, PT, RZ, UR5, PT, P0 ;  /* 0x00000005ff007c0c */ /* 0x000fda000bf05300 */
[----:B------:R-:W-:Y:S05]  /*0fe0*/  @!P0 BRA `(.L_x_13) ;  /* 0x00000000000c8947 */ /* 0x000fea0003800000 */
[----:B0-----:R-:W1:Y:S02]  /*0ff0*/  LDC.64 R6, c[0x0][0x590] ;  /* 0x00016400ff067b82 */ /* 0x001e640000000a00 */
[----:B-1----:R1:W5:Y:S01]  /*1000*/  LDG.E R89, desc[UR38][R6.64] ;  /* 0x0000002606597981 */ /* 0x002362000c1e1900 */
[----:B------:R-:W-:Y:S05]  /*1010*/  BRA `(.L_x_12) ;  /* 0x0000000000087947 */ /* 0x000fea0003800000 */
.L_x_13:
[----:B------:R-:W-:Y:S02]  /*1020*/  ULDC UR4, c[0x0][0x584] ;  /* 0x0001610000047ab9 */ /* 0x000fe40000000800 */
[----:B-1----:R-:W-:-:S07]  /*1030*/  IMAD.U32 R89, RZ, RZ, UR4 ;  /* 0x00000004ff597e24 */ /* 0x002fce000f8e00ff */
.L_x_12:
[----:B------:R-:W-:-:S13]  /*1040*/  LOP3.LUT P0, RZ, R0, 0xff, RZ, 0xc0, !PT ;  /* 0x000000ff00ff7812 */ /* 0x000fda000780c0ff */
[----:B------:R-:W-:Y:S05]  /*1050*/  @!P0 EXIT ;  /* 0x000000000000894d */ /* 0x000fea0003800000 */
[----:B------:R-:W2:Y:S01]  /*1060*/  LDC R91, c[0x0][0x658] ;  /* 0x00019600ff5b7b82 */ /* 0x000ea20000000800 */
[----:B------:R-:W-:Y:S01]  /*1070*/  ULDC.64 UR6, c[0x0][0x288] ;  /* 0x0000a20000067ab9 */ /* 0x000fe20000000a00 */
[----:B------:R-:W-:Y:S01]  /*1080*/  LOP3.LUT R14, R14, 0x1, RZ, 0xc0, !PT ;  /* 0x000000010e0e7812 */ /* 0x000fe200078ec0ff */
[----:B------:R-:W-:Y:S01]  /*1090*/  UIADD3 UR4, UR7, 0x1f, URZ ;  /* 0x0000001f07047890 */ /* 0x000fe2000fffe03f */
[----:B------:R-:W-:Y:S01]  /*10a0*/  SHF.R.U32.HI R0, RZ, 0x2, R3 ;  /* 0x00000002ff007819 */ /* 0x000fe20000011603 */
[----:B------:R-:W-:Y:S01]  /*10b0*/  IMAD.U32 R5, RZ, RZ, UR6 ;  /* 0x00000006ff057e24 */ /* 0x000fe2000f8e00ff */
[----:B------:R-:W-:Y:S01]  /*10c0*/  SHF.R.U32.HI R4, RZ, 0x1, R4 ;  /* 0x00000001ff047819 */ /* 0x000fe20000011604 */
[----:B------:R-:W-:Y:S01]  /*10d0*/  USHF.R.S32.HI UR5, URZ, 0x1f, UR4 ;  /* 0x0000001f3f057899 */ /* 0x000fe20008011404 */
[----:B------:R-:W3:Y:S01]  /*10e0*/  LDC.64 R94, c[0x0][0x5c8] ;  /* 0x00017200ff5e7b82 */ /* 0x000ee20000000a00 */
[----:B------:R-:W-:Y:S01]  /*10f0*/  LOP3.LUT R90, R3, 0x3, RZ, 0xc0, !PT ;  /* 0x00000003035a7812 */ /* 0x000fe200078ec0ff */
[----:B01----:R-:W-:Y:S01]  /*1100*/  IMAD.SHL.U32 R7, R14, 0x40, RZ ;  /* 0x000000400e077824 */ /* 0x003fe200078e00ff */
[----:B------:R-:W-:Y:S01]  /*1110*/  LOP3.LUT R0, R0, 0x7, RZ, 0xc0, !PT ;  /* 0x0000000700007812 */ /* 0x000fe200078ec0ff */
[----:B------:R-:W-:Y:S01]  /*1120*/  ULEA.HI UR5, UR5, UR4, URZ, 0x5 ;  /* 0x0000000405057291 */ /* 0x000fe2000f8f283f */
[----:B------:R-:W-:Y:S01]  /*1130*/  LOP3.LUT R23, R4, 0x30, RZ, 0xc0, !PT ;  /* 0x0000003004177812 */ /* 0x000fe200078ec0ff */
[----:B------:R-:W-:Y:S01]  /*1140*/  IMAD R90, R90, -0x2, R5 ;  /* 0xfffffffe5a5a7824 */ /* 0x000fe200078e0205 */
[--C-:B------:R-:W-:Y:S01]  /*1150*/  LOP3.LUT R22, R7, 0x40, R0.reuse, 0xe2, !PT ;  /* 0x0000004007167812 */ /* 0x100fe200078ee200 */
[----:B------:R-:W-:Y:S01]  /*1160*/  USHF.R.S32.HI UR43, URZ, 0x5, UR5 ;  /* 0x000000053f2b7899 */ /* 0x000fe20008011405 */
[----:B------:R-:W-:Y:S01]  /*1170*/  IADD3 R5, RZ, -R23, -R0 ;  /* 0x80000017ff057210 */ /* 0x000fe20007ffe800 */
[----:B------:R-:W-:Y:S01]  /*1180*/  IMAD.MOV.U32 R0, RZ, RZ, -0x1 ;  /* 0xffffffffff007424 */ /* 0x000fe200078e00ff */
[C---:B------:R-:W-:Y:S01]  /*1190*/  LOP3.LUT R97, R3.reuse, 0x80, RZ, 0xc0, !PT ;  /* 0x0000008003617812 */ /* 0x040fe200078ec0ff */
[----:B------:R-:W-:Y:S01]  /*11a0*/  IMAD.MOV.U32 R4, RZ, RZ, 0x1 ;  /* 0x00000001ff047424 */ /* 0x000fe200078e00ff */
[----:B------:R-:W-:Y:S01]  /*11b0*/  UISETP.LT.AND UP0, UPT, UR43, 0x1, UPT ;  /* 0x000000012b00788c */ /* 0x000fe2000bf01270 */
[----:B------:R-:W-:Y:S01]  /*11c0*/  IMAD R5, R14, -0x40, R5 ;  /* 0xffffffc00e057824 */ /* 0x000fe200078e0205 */
[----:B------:R-:W-:Y:S01]  /*11d0*/  ULDC UR4, c[0x0][0x284] ;  /* 0x0000a10000047ab9 */ /* 0x000fe20000000800 */
[----:B--2---:R-:W-:Y:S01]  /*11e0*/  SHF.L.U32 R0, R0, R91, RZ ;  /* 0x0000005b00007219 */ /* 0x004fe200000006ff */
[----:B------:R-:W-:Y:S01]  /*11f0*/  USEL UR44, UR43, 0x1, UP0 ;  /* 0x000000012b2c7887 */ /* 0x000fe20008000000 */
[----:B------:R-:W-:Y:S01]  /*1200*/  LOP3.LUT R22, R22, R23, RZ, 0xfc, !PT ;  /* 0x0000001716167212 */ /* 0x000fe200078efcff */
[----:B------:R-:W-:Y:S01]  /*1210*/  IMAD.SHL.U32 R96, R3, 0x2, RZ ;  /* 0x0000000203607824 */ /* 0x000fe200078e00ff */
[----:B------:R-:W-:Y:S01]  /*1220*/  SHF.L.U32 R91, R4, R91, RZ ;  /* 0x0000005b045b7219 */ /* 0x000fe200000006ff */
[----:B------:R-:W-:Y:S01]  /*1230*/  VIADD R99, R5, UR4 ;  /* 0x0000000405637c36 */ /* 0x000fe20008000000 */
[----:B------:R-:W-:Y:S01]  /*1240*/  LOP3.LUT R112, R18, 0x1, RZ, 0xfc, !PT ;  /* 0x0000000112707812 */ /* 0x000fe200078efcff */
[----:B------:R-:W-:Y:S01]  /*1250*/  IMAD.MOV.U32 R23, RZ, RZ, RZ ;  /* 0x000000ffff177224 */ /* 0x000fe200078e00ff */
[C-C-:B---3--:R-:W-:Y:S01]  /*1260*/  SHF.L.U64.HI R92, R94.reuse, 0x7, R95.reuse ;  /* 0x000000075e5c7819 */ /* 0x148fe2000001025f */
[----:B------:R-:W-:Y:S01]  /*1270*/  UIADD3 UR44, UR43, -UR44, URZ ;  /* 0x8000002c2b2c7290 */ /* 0x000fe2000fffe03f */
[C---:B------:R-:W-:Y:S01]  /*1280*/  SHF.L.U64.HI R93, R94.reuse, 0x3, R95 ;  /* 0x000000035e5d7819 */ /* 0x040fe2000001025f */
[C---:B------:R-:W-:Y:S01]  /*1290*/  IMAD.SHL.U32 R95, R94.reuse, 0x80, RZ ;  /* 0x000000805e5f7824 */ /* 0x040fe200078e00ff */
[----:B------:R-:W-:Y:S01]  /*12a0*/  SHF.R.U32.HI R97, RZ, 0x7, R97 ;  /* 0x00000007ff617819 */ /* 0x000fe20000011661 */
[----:B------:R-:W-:Y:S01]  /*12b0*/  IMAD.SHL.U32 R94, R94, 0x8, RZ ;  /* 0x000000085e5e7824 */ /* 0x000fe200078e00ff */
[----:B------:R-:W-:Y:S01]  /*12c0*/  LOP3.LUT R98, RZ, R0, RZ, 0x33, !PT ;  /* 0x00000000ff627212 */ /* 0x000fe200078e33ff */
[----:B------:R-:W-:Y:S01]  /*12d0*/  UMOV UR40, URZ ;  /* 0x0000003f00287c82 */ /* 0x000fe20008000000 */
[----:B------:R-:W-:-:S05]  /*12e0*/  UMOV UR41, URZ ;  /* 0x0000003f00297c82 */ /* 0x000fca0008000000 */
.L_x_157:
[----:B0-----:R-:W0:Y:S01]  /*12f0*/  SHFL.IDX PT, R0, R97, RZ, 0x1f ;  /* 0x00001fff61007589 */ /* 0x001e2200000e0000 */
[----:B-1----:R-:W1:Y:S01]  /*1300*/  S2UR UR7, SR_CgaCtaId ;  /* 0x00000000000779c3 */ /* 0x002e620000008800 */
[----:B------:R-:W-:Y:S01]  /*1310*/  UMOV UR6, 0x400 ;  /* 0x0000040000067882 */ /* 0x000fe20000000000 */
[----:B0-----:R-:W-:Y:S01]  /*1320*/  R2UR UR4, R0 ;  /* 0x00000000000472ca */ /* 0x001fe200000e0000 */
[----:B-1----:R-:W-:-:S12]  /*1330*/  ULEA UR46, UR7, UR6, 0x18 ;  /* 0x00000006072e7291 */ /* 0x002fd8000f8ec03f */
[----:B------:R-:W-:-:S04]  /*1340*/  ULEA.HI UR5, UR4, UR4, URZ, 0x1 ;  /* 0x0000000404057291 */ /* 0x000fc8000f8f083f */
[----:B------:R-:W-:-:S04]  /*1350*/  ULOP3.LUT UR5, UR5, 0xffffe, URZ, 0xc0, !UPT ;  /* 0x000ffffe05057892 */ /* 0x000fc8000f8ec03f */
[----:B------:R-:W-:-:S03]  /*1360*/  UIADD3 UR5, UR4, -UR5, URZ ;  /* 0x8000000504057290 */ /* 0x000fc6000fffe03f */
[----:B------:R-:W-:Y:S01]  /*1370*/  ULDC UR4, c[0x0][0x28c] ;  /* 0x0000a30000047ab9 */ /* 0x000fe20000000800 */
[----:B------:R-:W-:Y:S01]  /*1380*/  ULEA UR5, UR5, UR46, 0xc ;  /* 0x0000002e05057291 */ /* 0x000fe2000f8e603f */
[----:B------:R-:W-:-:S03]  /*1390*/  ISETP.LT.AND P0, PT, RZ, UR4, PT ;  /* 0x00000004ff007c0c */ /* 0x000fc6000bf01270 */
[----:B------:R-:W-:-:S04]  /*13a0*/  UIADD3 UR5, UR5, 0x180, URZ ;  /* 0x0000018005057890 */ /* 0x000fc8000fffe03f */
[----:B------:R-:W-:-:S04]  /*13b0*/  USHF.R.U32.HI UR5, URZ, 0x4, UR5 ;  /* 0x000000043f057899 */ /* 0x000fc80008011605 */
[----:B------:R-:W-:-:S04]  /*13c0*/  ULOP3.LUT UR5, UR5, 0x3fff, URZ, 0xc0, !UPT ;  /* 0x00003fff05057892 */ /* 0x000fc8000f8ec03f */
[----:B------:R-:W-:Y:S01]  /*13d0*/  ULOP3.LUT UR45, UR5, 0x10000, URZ, 0xfc, !UPT ;  /* 0x00010000052d7892 */ /* 0x000fe2000f8efc3f */
[----:B--2345:R-:W-:Y:S11]  /*13e0*/  @P0 BRA `(.L_x_14) ;  /* 0x0000000000400947 */ /* 0x03cff60003800000 */
[----:B------:R-:W-:Y:S01]  /*13f0*/  MOV R0, 0x0 ;  /* 0x0000000000007802 */ /* 0x000fe20000000f00 */
[----:B------:R-:W-:Y:S01]  /*1400*/  ULDC.64 UR4, c[0x4][0x68] ;  /* 0x01001a0000047ab9 */ /* 0x000fe20000000a00 */
[----:B------:R-:W-:Y:S01]  /*1410*/  ULDC.64 UR6, c[0x4][0x8] ;  /* 0x0100020000067ab9 */ /* 0x000fe20000000a00 */
[----:B------:R-:W-:Y:S01]  /*1420*/  IMAD.U32 R4, RZ, RZ, UR4 ;  /* 0x00000004ff047e24 */ /* 0x000fe2000f8e00ff */
[----:B------:R0:W1:Y:S01]  /*1430*/  LDC.64 R14, c[0x4][R0] ;  /* 0x01000000000e7b82 */ /* 0x0000620000000a00 */
[----:B------:R-:W-:Y:S01]  /*1440*/  IMAD.U32 R5, RZ, RZ, UR5 ;  /* 0x00000005ff057e24 */ /* 0x000fe2000f8e00ff */
[----:B------:R-:W-:Y:S01]  /*1450*/  ULDC.64 UR4, c[0x4][0x70] ;  /* 0x01001c0000047ab9 */ /* 0x000fe20000000a00 */
[----:B------:R-:W-:Y:S02]  /*1460*/  IMAD.U32 R10, RZ, RZ, UR6 ;  /* 0x00000006ff0a7e24 */ /* 0x000fe4000f8e00ff */
[----:B------:R-:W-:Y:S02]  /*1470*/  IMAD.U32 R6, RZ, RZ, UR4 ;  /* 0x00000004ff067e24 */ /* 0x000fe4000f8e00ff */
[----:B------:R-:W-:-:S02]  /*1480*/  IMAD.U32 R7, RZ, RZ, UR5 ;  /* 0x00000005ff077e24 */ /* 0x000fc4000f8e00ff */
[----:B------:R-:W-:Y:S02]  /*1490*/  IMAD.U32 R11, RZ, RZ, UR7 ;  /* 0x00000007ff0b7e24 */ /* 0x000fe4000f8e00ff */
[----:B------:R-:W-:Y:S02]  /*14a0*/  IMAD.MOV.U32 R8, RZ, RZ, 0x1e1 ;  /* 0x000001e1ff087424 */ /* 0x000fe400078e00ff */
[----:B------:R-:W-:Y:S02]  /*14b0*/  IMAD.MOV.U32 R12, RZ, RZ, 0x1 ;  /* 0x00000001ff0c7424 */ /* 0x000fe400078e00ff */
[----:B0-----:R-:W-:-:S07]  /*14c0*/  IMAD.MOV.U32 R13, RZ, RZ, RZ ;  /* 0x000000ffff0d7224 */ /* 0x001fce00078e00ff */
[----:B------:R-:W-:-:S07]  /*14d0*/  LEPC R20, `(.L_x_14) ;  /* 0x000000001014794e */ /* 0x000fce0000000000 */
[----:B-1---5:R-:W-:Y:S05]  /*14e0*/  CALL.ABS.NOINC R14 ;  /* 0x000000000e007343 */ /* 0x022fea0003c00000 */
.L_x_14:
[----:B------:R-:W-:-:S13]  /*14f0*/  ISETP.NE.AND P0, PT, R112, 0x3, PT ;  /* 0x000000037000780c */ /* 0x000fda0003f05270 */
[----:B------:R-:W-:Y:S05]  /*1500*/  @!P0 BRA `(.L_x_15) ;  /* 0x0000000000048947 */ /* 0x000fea0003800000 */
[----:B------:R-:W-:Y:S01]  /*1510*/  BPT.TRAP 0x1 ;  /* 0x000000040000795c */ /* 0x000fe20000300000 */
.L_x_15:
[----:B------:R-:W-:Y:S02]  /*1520*/  IMAD.U32 R3, RZ, RZ, UR41 ;  /* 0x00000029ff037e24 */ /* 0x000fe4000f8e00ff */
[----:B------:R-:W-:-:S03]  /*1530*/  IMAD.U32 R0, RZ, RZ, UR40 ;  /* 0x00000028ff007e24 */ /* 0x000fc6000f8e00ff */
[----:B------:R-:W-:Y:S02]  /*1540*/  LEA R3, R3, UR46, 0x3 ;  /* 0x0000002e03037c11 */ /* 0x000fe4000f8e18ff */
[----:B------:R-:W-:-:S04]  /*1550*/  SHF.L.U32 R0, R0, 0x1f, RZ ;  /* 0x0000001f00007819 */ /* 0x000fc800000006ff */
[----:B------:R0:W1:Y:S01]  /*1560*/  SYNCS.PHASECHK.TRANS64.TRYWAIT P1, [R3+URZ], R0 ;  /* 0x00000000030075a7 */ /* 0x000062000802017f */
[----:B------:R-:W-:Y:S05]  /*1570*/  @!P0 BRA `(.L_x_16) ;  /* 0x0000000000048947 */ /* 0x000fea0003800000 */
[----:B------:R-:W-:Y:S01]  /*1580*/  BPT.TRAP 0x1 ;  /* 0x000000040000795c */ /* 0x000fe20000300000 */
.L_x_16:
[----:B------:R-:W-:-:S05]  /*1590*/  IMAD.U32 R4, RZ, RZ, UR44 ;  /* 0x0000002cff047e24 */ /* 0x000fca000f8e00ff */
[----:B------:R-:W-:Y:S01]  /*15a0*/  ISETP.GE.AND P2, PT, R4, 0x1, PT ;  /* 0x000000010400780c */ /* 0x000fe20003f46270 */
[----:B-1----:R-:W-:-:S12]  /*15b0*/  @P1 BRA `(.L_x_17) ;  /* 0x0000000000081947 */ /* 0x002fd80003800000 */
[----:B------:R-:W1:Y:S02]  /*15c0*/  SYNCS.PHASECHK.TRANS64.TRYWAIT P1, [R3+URZ], R0 ;  /* 0x00000000030075a7 */ /* 0x000e64000802017f */
[----:B-1----:R-:W-:Y:S05]  /*15d0*/  @!P1 BRA `(.L_x_18) ;  /* 0x0000007400549947 */ /* 0x002fea0003800000 */
.L_x_17:
[----:B------:R-:W-:Y:S05]  /*15e0*/  WARPSYNC.ALL ;  /* 0x0000000000007948 */ /* 0x000fea0003800000 */
[----:B------:R-:W-:Y:S01]  /*15f0*/  UIADD3 UR4, UR46, 0x2c180, URZ ;  /* 0x0002c1802e047890 */ /* 0x000fe2000fffe03f */
[----:B------:R-:W-:Y:S01]  /*1600*/  WARPGROUP.ARRIVE ;  /* 0x00000000000079c5 */ /* 0x000fe20000000000 */
[----:B------:R-:W-:Y:S02]  /*1610*/  ULEA UR10, UR41, UR45, 0xa ;  /* 0x0000002d290a7291 */ /* 0x000fe4000f8e503f */
[----:B------:R-:W-:Y:S01]  /*1620*/  USHF.R.U32.HI UR4, URZ, 0x4, UR4 ;  /* 0x000000043f047899 */ /* 0x000fe20008011604 */
[----:B------:R-:W-:Y:S01]  /*1630*/  UMOV UR5, 0x80000020 ;  /* 0x8000002000057882 */ /* 0x000fe20000000000 */
[----:B------:R-:W-:-:S02]  /*1640*/  UMOV UR7, 0x80000020 ;  /* 0x8000002000077882 */ /* 0x000fc40000000000 */
[----:B------:R-:W-:Y:S02]  /*1650*/  ULOP3.LUT UR4, UR4, 0x3fff, URZ, 0xc0, !UPT ;  /* 0x00003fff04047892 */ /* 0x000fe4000f8ec03f */
[----:B------:R-:W-:Y:S02]  /*1660*/  UIADD3 UR11, UR10, 0x200, URZ ;  /* 0x000002000a0b7890 */ /* 0x000fe4000fffe03f */
[----:B------:R-:W-:-:S03]  /*1670*/  ULOP3.LUT UR8, UR4, 0x10000, URZ, 0xfc, !UPT ;  /* 0x0001000004087892 */ /* 0x000fc6000f8efc3f */
[----:B------:R-:W-:Y:S01]  /*1680*/  UMOV UR4, UR10 ;  /* 0x0000000a00047c82 */ /* 0x000fe20008000000 */
[----:B------:R-:W-:-:S07]  /*1690*/  ULEA UR9, UR41, UR8, 0x8 ;  /* 0x0000000829097291 */ /* 0x000fce000f8e403f */
[----:B------:R-:W-:Y:S02]  /*16a0*/  UMOV UR6, UR9 ;  /* 0x0000000900067c82 */ /* 0x000fe40008000000 */
[----:B------:R-:W-:Y:S01]  /*16b0*/  HGMMA.64x64x16.F32 R56, gdesc[UR4], RZ, !UPT, gsb0 ;  /* 0x00e00000043879f0 */ /* 0x000fe2000c0008ff */
[----:B------:R-:W-:Y:S01]  /*16c0*/  UMOV UR4, UR11 ;  /* 0x0000000b00047c82 */ /* 0x000fe20008000000 */
[----:B------:R-:W-:Y:S01]  /*16d0*/  UMOV UR5, 0x80000020 ;  /* 0x8000002000057882 */ /* 0x000fe20000000000 */
[----:B------:R-:W-:Y:S02]  /*16e0*/  WARPGROUP.DEPBAR.LE gsb0, 0x0 ;  /* 0x00008000000079c5 */ /* 0x000fe40000010000 */
[----:B------:R-:W-:-:S06]  /*16f0*/  WARPGROUP.ARRIVE ;  /* 0x00000000000079c5 */ /* 0x000fcc0000000000 */
[----:B------:R-:W-:Y:S01]  /*1700*/  HGMMA.64x64x16.F32 R24, gdesc[UR4], RZ, !UPT, gsb0 ;  /* 0x00e00000041879f0 */ /* 0x000fe2000c0008ff */
[----:B------:R-:W-:Y:S02]  /*1710*/  UIADD3 UR4, UR10, 0x2, URZ ;  /* 0x000000020a047890 */ /* 0x000fe4000fffe03f */
[----:B------:R-:W-:Y:S01]  /*1720*/  UIADD3 UR6, UR9, 0x2, URZ ;  /* 0x0000000209067890 */ /* 0x000fe2000fffe03f */
[----:B------:R-:W-:Y:S01]  /*1730*/  UMOV UR5, 0x80000020 ;  /* 0x8000002000057882 */ /* 0x000fe20000000000 */
[----:B------:R-:W-:Y:S01]  /*1740*/  UMOV UR7, 0x80000020 ;  /* 0x8000002000077882 */ /* 0x000fe20000000000 */
[----:B------:R-:W-:Y:S01]  /*1750*/  UIADD3 UR10, UR10, 0x202, URZ ;  /* 0x000002020a0a7890 */ /* 0x000fe2000fffe03f */
[----:B------:R-:W-:Y:S02]  /*1760*/  WARPGROUP.DEPBAR.LE gsb0, 0x0 ;  /* 0x00008000000079c5 */ /* 0x000fe40000010000 */
[----:B------:R-:W-:-:S06]  /*1770*/  WARPGROUP.ARRIVE ;  /* 0x00000000000079c5 */ /* 0x000fcc0000000000 */
[----:B------:R-:W-:Y:S01]  /*1780*/  HGMMA.64x64x16.F32 R56, gdesc[UR4], R56, gsb0 ;  /* 0x00e00000043879f0 */ /* 0x000fe20008000838 */
[----:B------:R-:W-:Y:S01]  /*1790*/  UMOV UR4, UR10 ;  /* 0x0000000a00047c82 */ /* 0x000fe20008000000 */
[----:B------:R-:W-:Y:S01]  /*17a0*/  UMOV UR5, 0x80000020 ;  /* 0x8000002000057882 */ /* 0x000fe20000000000 */
[----:B------:R-:W-:Y:S02]  /*17b0*/  WARPGROUP.DEPBAR.LE gsb0, 0x0 ;  /* 0x00008000000079c5 */ /* 0x000fe40000010000 */
[----:B------:R-:W-:-:S06]  /*17c0*/  WARPGROUP.ARRIVE ;  /* 0x00000000000079c5 */ /* 0x000fcc0000000000 */
[----:B------:R-:W-:Y:S03]  /*17d0*/  HGMMA.64x64x16.F32 R24, gdesc[UR4], R24, gsb0 ;  /* 0x00e00000041879f0 */ /* 0x000fe60008000818 */
[----:B------:R-:W-:Y:S02]  /*17e0*/  WARPGROUP.DEPBAR.LE gsb0, 0x0 ;  /* 0x00008000000079c5 */ /* 0x000fe40000010000 */
[----:B------:R-:W-:Y:S05]  /*17f0*/  @!P2 BRA `(.L_x_19) ;  /* 0x000000040014a947 */ /* 0x000fea0003800000 */
[----:B------:R-:W-:Y:S01]  /*1800*/  UIADD3 UR4, UR41, 0x1, URZ ;  /* 0x0000000129047890 */ /* 0x000fe2000fffe03f */
[----:B01----:R-:W-:Y:S01]  /*1810*/  IMAD.U32 R0, RZ, RZ, UR44 ;  /* 0x0000002cff007e24 */ /* 0x003fe2000f8e00ff */
[----:B------:R-:W-:Y:S02]  /*1820*/  UMOV UR10, UR41 ;  /* 0x00000029000a7c82 */ /* 0x000fe40008000000 */
[----:B------:R-:W-:-:S04]  /*1830*/  UISETP.NE.AND UP0, UPT, UR4, 0xb, UPT ;  /* 0x0000000b0400788c */ /* 0x000fc8000bf05270 */
[----:B------:R-:W-:Y:S02]  /*1840*/  USEL UR5, URZ, 0x1, UP0 ;  /* 0x000000013f057887 */ /* 0x000fe40008000000 */
[----:B------:R-:W-:Y:S02]  /*1850*/  USEL UR9, UR4, URZ, UP0 ;  /* 0x0000003f04097287 */ /* 0x000fe40008000000 */
[----:B------:R-:W-:-:S06]  /*1860*/  ULOP3.LUT UR5, UR40, UR5, URZ, 0x3c, !UPT ;  /* 0x0000000528057292 */ /* 0x000fcc000f8e3c3f */
[----:B------:R-:W-:-:S07]  /*1870*/  IMAD.U32 R5, RZ, RZ, UR5 ;  /* 0x00000005ff057e24 */ /* 0x000fce000f8e00ff */
.L_x_26:
[----:B01----:R-:W-:Y:S05]  /*1880*/  @!P0 BRA `(.L_x_20) ;  /* 0x0000000000048947 */ /* 0x003fea0003800000 */
[----:B------:R-:W-:Y:S01]  /*1890*/  BPT.TRAP 0x1 ;  /* 0x000000040000795c */ /* 0x000fe20000300000 */
.L_x_20:
[----:B------:R-:W0:Y:S01]  /*18a0*/  S2UR UR5, SR_CgaCtaId ;  /* 0x00000000000579c3 */ /* 0x000e220000008800 */
[----:B------:R-:W-:Y:S01]  /*18b0*/  UMOV UR4, 0x400 ;  /* 0x0000040000047882 */ /* 0x000fe20000000000 */
[----:B------:R-:W-:Y:S01]  /*18c0*/  SHF.L.U32 R3, R5, 0x1f, RZ ;  /* 0x0000001f05037819 */ /* 0x000fe200000006ff */
[----:B0-----:R-:W-:-:S04]  /*18d0*/  ULEA UR14, UR5, UR4, 0x18 ;  /* 0x00000004050e7291 */ /* 0x001fc8000f8ec03f */
[----:B------:R-:W-:-:S09]  /*18e0*/  ULEA UR4, UR9, UR14, 0x3 ;  /* 0x0000000e09047291 */ /* 0x000fd2000f8e183f */
[----:B------:R0:W1:Y:S01]  /*18f0*/  SYNCS.PHASECHK.TRANS64.TRYWAIT P1, [UR4], R3 ;  /* 0x00000003ff0075a7 */ /* 0x0000620008020144 */
[----:B------:R-:W-:Y:S05]  /*1900*/  @!P0 BRA `(.L_x_21) ;  /* 0x0000000000048947 */ /* 0x000fea0003800000 */
[----:B------:R-:W-:Y:S01]  /*1910*/  BPT.TRAP 0x1 ;  /* 0x000000040000795c */ /* 0x000fe20000300000 */
.L_x_21:
[----:B-1----:R-:W-:Y:S05]  /*1920*/  @P1 BRA `(.L_x_22) ;  /* 0x0000000000081947 */ /* 0x002fea0003800000 */
[----:B------:R-:W1:Y:S02]  /*1930*/  SYNCS.PHASECHK.TRANS64.TRYWAIT P1, [UR4], R3 ;  /* 0x00000003ff0075a7 */ /* 0x000e640008020144 */
[----:B-1----:R-:W-:Y:S05]  /*1940*/  @!P1 BRA `(.L_x_23) ;  /* 0x00000070008c9947 */ /* 0x002fea0003800000 */
.L_x_22:
[----:B------:R-:W-:Y:S01]  /*1950*/  ULEA UR11, UR9, UR8, 0x8 ;  /* 0x00000008090b7291 */ /* 0x000fe2000f8e403f */
[----:B------:R-:W-:Y:S01]  /*1960*/  WARPGROUP.ARRIVE ;  /* 0x00000000000079c5 */ /* 0x000fe20000000000 */
[----:B------:R-:W-:Y:S01]  /*1970*/  ULEA UR12, UR9, UR45, 0xa ;  /* 0x0000002d090c7291 */ /* 0x000fe2000f8e503f */
[----:B------:R-:W-:Y:S01]  /*1980*/  UMOV UR7, 0x80000020 ;  /* 0x8000002000077882 */ /* 0x000fe20000000000 */
[----:B------:R-:W-:Y:S02]  /*1990*/  UMOV UR5, 0x80000020 ;  /* 0x8000002000057882 */ /* 0x000fe40000000000 */
[----:B------:R-:W-:Y:S01]  /*19a0*/  UIADD3 UR13, UR12, 0x200, URZ ;  /* 0x000002000c0d7890 */ /* 0x000fe2000fffe03f */
[----:B------:R-:W-:Y:S02]  /*19b0*/  UMOV UR6, UR11 ;  /* 0x0000000b00067c82 */ /* 0x000fe40008000000 */
[----:B------:R-:W-:Y:S02]  /*19c0*/  UMOV UR4, UR12 ;  /* 0x0000000c00047c82 */ /* 0x000fe40008000000 */
[----:B------:R-:W-:Y:S01]  /*19d0*/  HGMMA.64x64x16.F32 R56, gdesc[UR4], R56, gsb0 ;  /* 0x00e00000043879f0 */ /* 0x000fe20008000838 */
[----:B------:R-:W-:Y:S01]  /*19e0*/  UMOV UR5, 0x80000020 ;  /* 0x8000002000057882 */ /* 0x000fe20000000000 */
[----:B------:R-:W-:Y:S01]  /*19f0*/  UMOV UR4, UR13 ;  /* 0x0000000d00047c82 */ /* 0x000fe20008000000 */
[----:B------:R-:W-:-:S02]  /*1a00*/  WARPGROUP.DEPBAR.LE gsb0, 0x0 ;  /* 0x00008000000079c5 */ /* 0x000fc40000010000 */
[----:B------:R-:W-:-:S06]  /*1a10*/  WARPGROUP.ARRIVE ;  /* 0x00000000000079c5 */ /* 0x000fcc0000000000 */
[----:B------:R-:W-:Y:S01]  /*1a20*/  HGMMA.64x64x16.F32 R24, gdesc[UR4], R24, gsb0 ;  /* 0x00e00000041879f0 */ /* 0x000fe20008000818 */
        /* <DEDUP_REMOVED lines=15> */
[----:B------:R-:W-:Y:S01]  /*1b20*/  BPT.TRAP 0x1 ;  /* 0x000000040000795c */ /* 0x000fe20000300000 */
.L_x_24:
[----:B------:R-:W-:Y:S01]  /*1b30*/  ULEA UR4, UR10, UR14, 0x3 ;  /* 0x0000000e0a047291 */ /* 0x000fe2000f8e183f */
[----:B------:R-:W-:-:S03]  /*1b40*/  ISETP.GT.U32.AND P1, PT, R18, 0x1, PT ;  /* 0x000000011200780c */ /* 0x000fc60003f24070 */
[----:B------:R-:W-:-:S04]  /*1b50*/  UIADD3 UR4, UR4, 0x58, URZ ;  /* 0x0000005804047890 */ /* 0x000fc8000fffe03f */
[----:B------:R-:W-:-:S09]  /*1b60*/  UPRMT UR4, URZ, 0x654, UR4 ;  /* 0x000006543f047896 */ /* 0x000fd20008000004 */
[----:B------:R-:W-:Y:S01]  /*1b70*/  SYNCS.ARRIVE.TRANS64.RED.A1T0 RZ, [UR4], RZ ;  /* 0x000000ffffff79a7 */ /* 0x000fe20008100404 */
[----:B------:R-:W-:Y:S05]  /*1b80*/  @P1 BRA `(.L_x_25) ;  /* 0x0000000000041947 */ /* 0x000fea0003800000 */
[----:B------:R-:W-:Y:S01]  /*1b90*/  BPT.TRAP 0x1 ;  /* 0x000000040000795c */ /* 0x000fe20000300000 */
.L_x_25:
[----:B------:R-:W-:Y:S01]  /*1ba0*/  UIADD3 UR9, UR9, 0x1, URZ ;  /* 0x0000000109097890 */ /* 0x000fe2000fffe03f */
[C---:B------:R-:W-:Y:S01]  /*1bb0*/  ISETP.GT.AND P1, PT, R0.reuse, 0x1, PT ;  /* 0x000000010000780c */ /* 0x040fe20003f24270 */
[----:B------:R-:W-:Y:S01]  /*1bc0*/  UIADD3 UR10, UR10, 0x1, URZ ;  /* 0x000000010a0a7890 */ /* 0x000fe2000fffe03f */
[----:B------:R-:W-:Y:S01]  /*1bd0*/  VIADD R0, R0, 0xffffffff ;  /* 0xffffffff00007836 */ /* 0x000fe20000000000 */
[----:B------:R-:W-:Y:S02]  /*1be0*/  UISETP.NE.AND UP0, UPT, UR9, 0xb, UPT ;  /* 0x0000000b0900788c */ /* 0x000fe4000bf05270 */
[----:B------:R-:W-:Y:S02]  /*1bf0*/  UISETP.NE.AND UP1, UPT, UR10, 0xb, UPT ;  /* 0x0000000b0a00788c */ /* 0x000fe4000bf25270 */
[----:B------:R-:W-:Y:S02]  /*1c00*/  USEL UR4, URZ, 0x1, UP0 ;  /* 0x000000013f047887 */ /* 0x000fe40008000000 */
[----:B------:R-:W-:-:S02]  /*1c10*/  USEL UR9, UR9, URZ, UP0 ;  /* 0x0000003f09097287 */ /* 0x000fc40008000000 */
[----:B------:R-:W-:Y:S02]  /*1c20*/  USEL UR10, UR10, URZ, UP1 ;  /* 0x0000003f0a0a7287 */ /* 0x000fe40008800000 */
[----:B------:R-:W-:Y:S01]  /*1c30*/  LOP3.LUT R5, R5, UR4, RZ, 0x3c, !PT ;  /* 0x0000000405057c12 */ /* 0x000fe2000f8e3cff */
[----:B------:R-:W-:Y:S09]  /*1c40*/  @P1 BRA `(.L_x_26) ;  /* 0xfffffffc000c1947 */ /* 0x000ff2000383ffff */
.L_x_19:
[----:B01----:R-:W0:Y:S02]  /*1c50*/  LDC R0, c[0x0][0x28c] ;  /* 0x0000a300ff007b82 */ /* 0x003e240000000800 */
[----:B0-----:R-:W-:-:S13]  /*1c60*/  ISETP.GE.AND P1, PT, R0, 0x1, PT ;  /* 0x000000010000780c */ /* 0x001fda0003f26270 */
[----:B------:R-:W-:Y:S05]  /*1c70*/  @!P1 BRA `(.L_x_27) ;  /* 0x0000000000409947 */ /* 0x000fea0003800000 */
[----:B------:R-:W-:Y:S05]  /*1c80*/  @!P0 BRA `(.L_x_28) ;  /* 0x0000000000048947 */ /* 0x000fea0003800000 */
[----:B------:R-:W-:Y:S01]  /*1c90*/  BPT.TRAP 0x1 ;  /* 0x000000040000795c */ /* 0x000fe20000300000 */
.L_x_28:
[----:B------:R-:W0:Y:S01]  /*1ca0*/  S2UR UR7, SR_CgaCtaId ;  /* 0x00000000000779c3 */ /* 0x000e220000008800 */
[----:B------:R-:W-:Y:S01]  /*1cb0*/  UIADD3 UR6, UR44, UR41, URZ ;  /* 0x000000292c067290 */ /* 0x000fe2000fffe03f */
[----:B------:R-:W-:-:S03]  /*1cc0*/  ISETP.GT.U32.AND P0, PT, R18, 0x1, PT ;  /* 0x000000011200780c */ /* 0x000fc60003f04070 */
[----:B------:R-:W-:-:S04]  /*1cd0*/  UIMAD.WIDE.U32 UR4, UR6, -0x45d1745d, URZ ;  /* 0xba2e8ba3060478a5 */ /* 0x000fc8000f8e003f */
[----:B------:R-:W-:-:S03]  /*1ce0*/  USHF.R.U32.HI UR4, URZ, 0x3, UR5 ;  /* 0x000000033f047899 */ /* 0x000fc60008011605 */
[----:B------:R-:W-:Y:S01]  /*1cf0*/  UMOV UR5, 0x400 ;  /* 0x0000040000057882 */ /* 0x000fe20000000000 */
[----:B------:R-:W-:Y:S02]  /*1d00*/  UIMAD UR6, UR4, -0xb, UR6 ;  /* 0xfffffff5040678a4 */ /* 0x000fe4000f8e0206 */
[----:B0-----:R-:W-:-:S04]  /*1d10*/  ULEA UR5, UR7, UR5, 0x18 ;  /* 0x0000000507057291 */ /* 0x001fc8000f8ec03f */
[----:B------:R-:W-:-:S04]  /*1d20*/  ULEA UR6, UR6, UR5, 0x3 ;  /* 0x0000000506067291 */ /* 0x000fc8000f8e183f */
[----:B------:R-:W-:-:S04]  /*1d30*/  UIADD3 UR6, UR6, 0x58, URZ ;  /* 0x0000005806067890 */ /* 0x000fc8000fffe03f */
[----:B------:R-:W-:-:S09]  /*1d40*/  UPRMT UR6, URZ, 0x654, UR6 ;  /* 0x000006543f067896 */ /* 0x000fd20008000006 */
[----:B------:R-:W-:Y:S01]  /*1d50*/  SYNCS.ARRIVE.TRANS64.RED.A1T0 RZ, [UR6], RZ ;  /* 0x000000ffffff79a7 */ /* 0x000fe20008100406 */
[----:B------:R-:W-:Y:S05]  /*1d60*/  @P0 BRA `(.L_x_27) ;  /* 0x0000000000040947 */ /* 0x000fea0003800000 */
[----:B------:R-:W-:Y:S01]  /*1d70*/  BPT.TRAP 0x1 ;  /* 0x000000040000795c */ /* 0x000fe20000300000 */
.L_x_27:
[----:B------:R-:W-:Y:S01]  /*1d80*/  IMAD.SHL.U32 R3, R100, 0x40, RZ ;  /* 0x0000004064037824 */ /* 0x000fe200078e00ff */
[----:B------:R-:W-:Y:S01]  /*1d90*/  UIADD3 UR41, UR43, UR41, URZ ;  /* 0x000000292b297290 */ /* 0x000fe2000fffe03f */
[----:B------:R-:W-:Y:S01]  /*1da0*/  SHF.R.S32.HI R21, RZ, 0x1f, R19 ;  /* 0x0000001fff157819 */ /* 0x000fe20000011413 */
[----:B------:R-:W-:Y:S01]  /*1db0*/  ULDC UR7, c[0x0][0x288] ;  /* 0x0000a20000077ab9 */ /* 0x000fe20000000800 */
[----:B------:R-:W-:Y:S01]  /*1dc0*/  IMAD.SHL.U32 R6, R107, 0x100, RZ ;  /* 0x000001006b067824 */ /* 0x000fe200078e00ff */
[C---:B------:R-:W-:Y:S01]  /*1dd0*/  LOP3.LUT R8, R3.reuse, 0x6, R96, 0xf8, !PT ;  /* 0x0000000603087812 */ /* 0x040fe200078ef860 */
[----:B------:R-:W-:Y:S01]  /*1de0*/  UISETP.GT.U32.AND UP0, UPT, UR41, 0xa, UPT ;  /* 0x0000000a2900788c */ /* 0x000fe2000bf04070 */
[----:B------:R-:W-:Y:S01]  /*1df0*/  ISETP.GE.AND P0, PT, R3, UR7, PT ;  /* 0x0000000703007c0c */ /* 0x000fe2000bf06270 */
[----:B------:R-:W-:Y:S01]  /*1e00*/  ULDC.64 UR4, c[0x0][0x5d0] ;  /* 0x0001740000047ab9 */ /* 0x000fe20000000a00 */
[----:B------:R-:W-:Y:S01]  /*1e10*/  SHF.R.S32.HI R9, RZ, 0x1f, R8 ;  /* 0x0000001fff097819 */ /* 0x000fe20000011408 */
[----:B------:R-:W-:Y:S01]  /*1e20*/  ULDC UR10, c[0x0][0x284] ;  /* 0x0000a100000a7ab9 */ /* 0x000fe20000000800 */
[----:B------:R-:W-:Y:S01]  /*1e30*/  IMAD R0, R21, UR4, RZ ;  /* 0x0000000415007c24 */ /* 0x000fe2000f8e02ff */
[----:B------:R-:W-:Y:S01]  /*1e40*/  UISETP.LT.U32.AND UP0, UPT, UR43, 0xb, UP0 ;  /* 0x0000000b2b00788c */ /* 0x000fe20008701070 */
[----:B------:R-:W-:Y:S01]  /*1e50*/  ISETP.GE.OR P0, PT, R6, UR10, P0 ;  /* 0x0000000a06007c0c */ /* 0x000fe20008706670 */
[----:B------:R-:W-:Y:S01]  /*1e60*/  UISETP.GE.U32.AND UP1, UPT, UR43, 0xb, UPT ;  /* 0x0000000b2b00788c */ /* 0x000fe2000bf26070 */
[C---:B------:R-:W-:Y:S01]  /*1e70*/  IMAD R7, R19.reuse, UR5, R0 ;  /* 0x0000000513077c24 */ /* 0x040fe2000f8e0200 */
[----:B------:R-:W-:Y:S01]  /*1e80*/  USEL UR6, URZ, 0x1, !UP0 ;  /* 0x000000013f067887 */ /* 0x000fe2000c000000 */
[----:B------:R-:W-:Y:S01]  /*1e90*/  IMAD.WIDE.U32 R4, R19, UR4, R8 ;  /* 0x0000000413047c25 */ /* 0x000fe2000f8e0008 */
[----:B------:R-:W-:Y:S01]  /*1ea0*/  UIMAD.WIDE.U32 UR4, UR41, -0x45d1745d, URZ ;  /* 0xba2e8ba3290478a5 */ /* 0x000fe2000f8e003f */
[----:B------:R-:W-:-:S02]  /*1eb0*/  ULDC.64 UR8, c[0x0][0x5c8] ;  /* 0x0001720000087ab9 */ /* 0x000fc40000000a00 */
[----:B------:R-:W-:Y:S01]  /*1ec0*/  IMAD.WIDE R106, R107, 0x100, R22 ;  /* 0x000001006b6a7825 */ /* 0x000fe200078e0216 */
[----:B------:R-:W-:Y:S02]  /*1ed0*/  USHF.R.U32.HI UR4, URZ, 0x3, UR5 ;  /* 0x000000033f047899 */ /* 0x000fe40008011605 */
[----:B------:R-:W-:Y:S01]  /*1ee0*/  ULOP3.LUT UR40, UR40, UR6, URZ, 0x3c, !UPT ;  /* 0x0000000628287292 */ /* 0x000fe2000f8e3c3f */
[----:B------:R-:W-:Y:S01]  /*1ef0*/  IMAD R11, R107, UR8, RZ ;  /* 0x000000086b0b7c24 */ /* 0x000fe2000f8e02ff */
[----:B------:R-:W-:Y:S01]  /*1f00*/  UIMAD UR41, UR4, -0xb, UR41 ;  /* 0xfffffff5042978a4 */ /* 0x000fe2000f8e0229 */
[----:B------:R-:W-:Y:S01]  /*1f10*/  IMAD.IADD R5, R5, 0x1, R7 ;  /* 0x0000000105057824 */ /* 0x000fe200078e0207 */
[----:B------:R-:W-:Y:S01]  /*1f20*/  @UP1 ULOP3.LUT UR40, UR40, 0x1, UR4, 0x78, !UPT ;  /* 0x0000000128281892 */ /* 0x000fe2000f8e7804 */
[C---:B------:R-:W-:Y:S02]  /*1f30*/  IMAD R11, R106.reuse, UR9, R11 ;  /* 0x000000096a0b7c24 */ /* 0x040fe4000f8e020b */
[----:B------:R-:W-:-:S04]  /*1f40*/  IMAD.WIDE.U32 R110, R106, UR8, R4 ;  /* 0x000000086a6e7c25 */ /* 0x000fc8000f8e0004 */
[----:B------:R-:W-:Y:S01]  /*1f50*/  IMAD.MOV.U32 R0, RZ, RZ, -0x1 ;  /* 0xffffffffff007424 */ /* 0x000fe200078e00ff */
[----:B------:R-:W-:Y:S06]  /*1f60*/  @P0 BRA `(.L_x_29) ;  /* 0x0000004c00000947 */ /* 0x000fec0003800000 */
[----:B-----5:R-:W-:Y:S01]  /*1f70*/  FSETP.NEU.AND P1, PT, R89, RZ, PT ;  /* 0x000000ff5900720b */ /* 0x020fe20003f2d000 */
[----:B------:R-:W-:Y:S01]  /*1f80*/  IMAD.IADD R4, R90, 0x1, -R3 ;  /* 0x000000015a047824 */ /* 0x000fe200078e0a03 */
[----:B------:R-:W-:Y:S01]  /*1f90*/  BSSY B0, `(.L_x_29) ;  /* 0x00004bd000007945 */ /* 0x000fe20003800000 */
[----:B------:R-:W-:Y:S02]  /*1fa0*/  IMAD.IADD R3, R99, 0x1, -R6 ;  /* 0x0000000163037824 */ /* 0x000fe400078e0a06 */
[----:B------:R-:W-:Y:S01]  /*1fb0*/  IMAD.IADD R103, R111, 0x1, R11 ;  /* 0x000000016f677824 */ /* 0x000fe200078e020b */
[----:B------:R-:W-:-:S04]  /*1fc0*/  ISETP.GT.AND P6, PT, R4, RZ, PT ;  /* 0x000000ff0400720c */ /* 0x000fc80003fc4270 */
[----:B------:R-:W-:-:S03]  /*1fd0*/  ISETP.GT.AND P0, PT, R3, RZ, P6 ;  /* 0x000000ff0300720c */ /* 0x000fc60003704270 */
[----:B------:R-:W-:Y:S10]  /*1fe0*/  @!P1 BRA `(.L_x_30) ;  /* 0x0000003400709947 */ /* 0x000ff40003800000 */
[----:B------:R-:W0:Y:S01]  /*1ff0*/  LDC.64 R14, c[0x0][0x5b8] ;  /* 0x00016e00ff0e7b82 */ /* 0x000e220000000a00 */
[----:B------:R-:W-:-:S07]  /*2000*/  ULDC.64 UR4, c[0x0][0x5c0] ;  /* 0x0001700000047ab9 */ /* 0x000fce0000000a00 */
[----:B------:R-:W1:Y:S08]  /*2010*/  LDC.64 R104, c[0x0][0x5b0] ;  /* 0x00016c00ff687b82 */ /* 0x000e700000000a00 */
[----:B------:R-:W2:Y:S01]  /*2020*/  LDC.64 R12, c[0x0][0x5a8] ;  /* 0x00016a00ff0c7b82 */ /* 0x000ea20000000a00 */
[-C--:B0-----:R-:W-:Y:S02]  /*2030*/  IMAD R6, R21, R14.reuse, RZ ;  /* 0x0000000e15067224 */ /* 0x081fe400078e02ff */
[----:B------:R-:W-:-:S04]  /*2040*/  IMAD.WIDE.U32 R20, R19, R14, R8 ;  /* 0x0000000e13147225 */ /* 0x000fc800078e0008 */
[----:B------:R-:W-:Y:S02]  /*2050*/  IMAD R113, R19, R15, R6 ;  /* 0x0000000f13717224 */ /* 0x000fe400078e0206 */
[-C--:B-1----:R-:W-:Y:S02]  /*2060*/  IMAD R5, R107, R104.reuse, RZ ;  /* 0x000000686b057224 */ /* 0x082fe400078e02ff */
[----:B------:R-:W-:Y:S02]  /*2070*/  IMAD.IADD R101, R21, 0x1, R113 ;  /* 0x0000000115657824 */ /* 0x000fe400078e0271 */
[----:B------:R-:W-:Y:S02]  /*2080*/  IMAD.MOV.U32 R100, RZ, RZ, R20 ;  /* 0x000000ffff647224 */ /* 0x000fe400078e0014 */
[C---:B------:R-:W-:Y:S02]  /*2090*/  IMAD R117, R106.reuse, R105, R5 ;  /* 0x000000696a757224 */ /* 0x040fe400078e0205 */
[----:B------:R-:W-:-:S04]  /*20a0*/  IMAD.WIDE.U32 R6, R106, R104, R100 ;  /* 0x000000686a067225 */ /* 0x000fc800078e0064 */
[----:B------:R-:W-:Y:S01]  /*20b0*/  IMAD.IADD R5, R7, 0x1, R117 ;  /* 0x0000000107057824 */ /* 0x000fe200078e0275 */
[----:B--2---:R-:W-:-:S04]  /*20c0*/  LEA R10, P1, R6, R12, 0x1 ;  /* 0x0000000c060a7211 */ /* 0x004fc800078208ff */
[----:B------:R-:W-:-:S05]  /*20d0*/  LEA.HI.X R11, R6, R13, R5, 0x1, P1 ;  /* 0x0000000d060b7211 */ /* 0x000fca00008f0c05 */
[----:B------:R-:W2:Y:S01]  /*20e0*/  @P0 LDG.E.LTC128B.U16 R5, desc[UR38][R10.64] ;  /* 0x000000260a050981 */ /* 0x000ea2000c1e1520 */
[----:B------:R-:W-:Y:S01]  /*20f0*/  ISETP.GT.AND P4, PT, R4, 0x1, PT ;  /* 0x000000010400780c */ /* 0x000fe20003f84270 */
[----:B------:R-:W-:Y:S01]  /*2100*/  IMAD.WIDE.U32 R6, R106, R104, R8 ;  /* 0x000000686a067225 */ /* 0x000fe200078e0008 */
[----:B------:R-:W-:Y:S01]  /*2110*/  BSSY B1, `(.L_x_31) ;  /* 0x0000013000017945 */ /* 0x000fe20003800000 */
[----:B------:R-:W-:Y:S02]  /*2120*/  SHF.L.U64.HI R111, R104, 0x3, R105 ;  /* 0x00000003686f7819 */ /* 0x000fe40000010269 */
[----:B------:R-:W-:Y:S01]  /*2130*/  IMAD.IADD R7, R117, 0x1, R7 ;  /* 0x0000000175077824 */ /* 0x000fe200078e0207 */
[----:B------:R-:W-:Y:S01]  /*2140*/  P2R R116, PR, RZ, 0x10 ;  /* 0x00000010ff747803 */ /* 0x000fe20000000000 */
[----:B------:R-:W-:-:S04]  /*2150*/  IMAD.WIDE.U32 R108, R19, R14, R6 ;  /* 0x0000000e136c7225 */ /* 0x000fc800078e0006 */
[----:B------:R-:W-:Y:S01]  /*2160*/  IMAD.IADD R7, R113, 0x1, R109 ;  /* 0x0000000171077824 */ /* 0x000fe200078e026d */
[----:B------:R-:W-:-:S04]  /*2170*/  LEA R6, P2, R108, R12, 0x1 ;  /* 0x0000000c6c067211 */ /* 0x000fc800078408ff */
[----:B------:R-:W-:Y:S01]  /*2180*/  LEA.HI.X R7, R108, R13, R7, 0x1, P2 ;  /* 0x0000000d6c077211 */ /* 0x000fe200010f0c07 */
[----:B--2---:R-:W-:-:S05]  /*2190*/  HADD2.F32 R102, -RZ, R5.H0_H0 ;  /* 0x20000005ff667230 */ /* 0x004fca0000004100 */
[----:B------:R-:W-:Y:S01]  /*21a0*/  FMUL R15, R102, R89 ;  /* 0x00000059660f7220 */ /* 0x000fe20000400000 */
[----:B------:R-:W-:-:S03]  /*21b0*/  LEA R102, P1, R110, UR4, 0x1 ;  /* 0x000000046e667c11 */ /* 0x000fc6000f8208ff */
[----:B------:R-:W-:Y:S01]  /*21c0*/  FFMA R15, R56, R88, R15 ;  /* 0x00000058380f7223 */ /* 0x000fe2000000000f */
[----:B------:R-:W-:Y:S01]  /*21d0*/  LEA.HI.X R103, R110, UR5, R103, 0x1, P1 ;  /* 0x000000056e677c11 */ /* 0x000fe200088f0c67 */
[----:B------:R-:W-:Y:S01]  /*21e0*/  IMAD.SHL.U32 R110, R104, 0x8, RZ ;  /* 0x00000008686e7824 */ /* 0x000fe200078e00ff */
[----:B------:R-:W-:Y:S02]  /*21f0*/  ISETP.GT.AND P1, PT, R3, RZ, P4 ;  /* 0x000000ff0300720c */ /* 0x000fe40002724270 */
[----:B------:R-:W-:-:S05]  /*2200*/  F2FP.F16.F32.PACK_AB R15, RZ, R15 ;  /* 0x0000000fff0f723e */ /* 0x000fca00000000ff */
[----:B------:R0:W-:Y:S06]  /*2210*/  @P0 STG.E.U16 desc[UR38][R102.64], R15 ;  /* 0x0000000f66000986 */ /* 0x0001ec000c101526 */
[----:B------:R-:W-:Y:S05]  /*2220*/  @!P1 BRA `(.L_x_32) ;  /* 0x0000000000049947 */ /* 0x000fea0003800000 */
[----:B------:R1:W5:Y:S02]  /*2230*/  LDG.E.LTC128B.U16 R5, desc[UR38][R6.64+0x2] ;  /* 0x0000022606057981 */ /* 0x000364000c1e1520 */
.L_x_32:
[----:B------:R-:W-:Y:S05]  /*2240*/  BSYNC B1 ;  /* 0x0000000000017941 */ /* 0x000fea0003800000 */
.L_x_31:
[----:B-----5:R-:W-:Y:S01]  /*2250*/  HADD2.F32 R10, -RZ, R5.H0_H0 ;  /* 0x20000005ff0a7230 */ /* 0x020fe20000004100 */
[----:B------:R-:W-:Y:S01]  /*2260*/  ISETP.GT.AND P0, PT, R3, 0x8, P6 ;  /* 0x000000080300780c */ /* 0x000fe20003704270 */
[----:B------:R-:W-:Y:S01]  /*2270*/  IMAD.WIDE.U32 R114, R106, R104, R110 ;  /* 0x000000686a727225 */ /* 0x000fe200078e006e */
[----:B0-----:R-:W-:-:S03]  /*2280*/  PRMT R15, R5, 0x7610, R15 ;  /* 0x00007610050f7816 */ /* 0x001fc6000000000f */
[----:B------:R-:W-:Y:S01]  /*2290*/  FMUL R10, R10, R89 ;  /* 0x000000590a0a7220 */ /* 0x000fe20000400000 */
[----:B------:R-:W-:Y:S01]  /*22a0*/  IMAD.IADD R117, R117, 0x1, R115 ;  /* 0x0000000175757824 */ /* 0x000fe200078e0273 */
[----:B------:R-:W-:Y:S02]  /*22b0*/  IADD3 R11, P2, R20, R114, RZ ;  /* 0x00000072140b7210 */ /* 0x000fe40007f5e0ff */
[----:B------:R-:W-:-:S03]  /*22c0*/  FFMA R57, R57, R88, R10 ;  /* 0x0000005839397223 */ /* 0x000fc6000000000a */
[----:B------:R-:W-:Y:S01]  /*22d0*/  IMAD.X R56, R117, 0x1, R101, P2 ;  /* 0x0000000175387824 */ /* 0x000fe200010e0665 */
[C---:B------:R-:W-:Y:S02]  /*22e0*/  LEA R10, P2, R11.reuse, R12, 0x1 ;  /* 0x0000000c0b0a7211 */ /* 0x040fe400078408ff */
[----:B------:R-:W-:Y:S02]  /*22f0*/  F2FP.F16.F32.PACK_AB R57, RZ, R57 ;  /* 0x00000039ff39723e */ /* 0x000fe400000000ff */
[----:B------:R-:W-:Y:S01]  /*2300*/  LEA.HI.X R11, R11, R13, R56, 0x1, P2 ;  /* 0x0000000d0b0b7211 */ /* 0x000fe200010f0c38 */
[----:B------:R-:W-:Y:S01]  /*2310*/  @P1 IMAD.MOV.U32 R56, RZ, RZ, R102 ;  /* 0x000000ffff381224 */ /* 0x000fe200078e0066 */
[----:B------:R-:W-:Y:S01]  /*2320*/  PRMT R109, R57, 0x7610, R109 ;  /* 0x00007610396d7816 */ /* 0x000fe2000000006d */
[----:B------:R-:W-:-:S05]  /*2330*/  @P1 IMAD.MOV.U32 R57, RZ, RZ, R103 ;  /* 0x000000ffff391224 */ /* 0x000fca00078e0067 */
[----:B------:R0:W-:Y:S04]  /*2340*/  @P1 STG.E.U16 desc[UR38][R56.64+0x2], R109 ;  /* 0x0000026d38001986 */ /* 0x0001e8000c101526 */
[----:B------:R-:W2:Y:S01]  /*2350*/  @P0 LDG.E.LTC128B.U16 R15, desc[UR38][R10.64] ;  /* 0x000000260a0f0981 */ /* 0x000ea2000c1e1520 */
[----:B------:R-:W-:Y:S01]  /*2360*/  IADD3 R114, P1, R8, R114, RZ ;  /* 0x0000007208727210 */ /* 0x000fe20007f3e0ff */
[----:B------:R-:W-:Y:S01]  /*2370*/  BSSY B1, `(.L_x_33) ;  /* 0x0000012000017945 */ /* 0x000fe20003800000 */
[----:B------:R-:W-:-:S03]  /*2380*/  SHF.L.U64.HI R119, R94, 0x1, R93 ;  /* 0x000000015e777819 */ /* 0x000fc6000001025d */
[----:B------:R-:W-:Y:S01]  /*2390*/  IMAD.X R115, R9, 0x1, R117, P1 ;  /* 0x0000000109737824 */ /* 0x000fe200008e0675 */
[----:B------:R-:W-:Y:S01]  /*23a0*/  ISETP.GT.AND P1, PT, R3, 0x8, P4 ;  /* 0x000000080300780c */ /* 0x000fe20002724270 */
[----:B------:R-:W-:Y:S02]  /*23b0*/  IMAD.SHL.U32 R117, R94, 0x2, RZ ;  /* 0x000000025e757824 */ /* 0x000fe400078e00ff */
[----:B------:R-:W-:-:S04]  /*23c0*/  IMAD.WIDE.U32 R114, R19, R14, R114 ;  /* 0x0000000e13727225 */ /* 0x000fc800078e0072 */
[----:B0-----:R-:W-:Y:S01]  /*23d0*/  IMAD.IADD R57, R113, 0x1, R115 ;  /* 0x0000000171397824 */ /* 0x001fe200078e0273 */
[----:B------:R-:W-:-:S04]  /*23e0*/  LEA R56, P3, R114, R12, 0x1 ;  /* 0x0000000c72387211 */ /* 0x000fc800078608ff */
[----:B------:R-:W-:Y:S01]  /*23f0*/  LEA.HI.X R57, R114, R13, R57, 0x1, P3 ;  /* 0x0000000d72397211 */ /* 0x000fe200018f0c39 */
[----:B--2---:R-:W-:-:S05]  /*2400*/  HADD2.F32 R108, -RZ, R15.H0_H0 ;  /* 0x2000000fff6c7230 */ /* 0x004fca0000004100 */
[----:B------:R-:W-:Y:S01]  /*2410*/  FMUL R5, R108, R89 ;  /* 0x000000596c057220 */ /* 0x000fe20000400000 */
[----:B------:R-:W-:-:S03]  /*2420*/  IADD3 R108, P2, R117, R102, RZ ;  /* 0x00000066756c7210 */ /* 0x000fc60007f5e0ff */
[----:B------:R-:W-:Y:S02]  /*2430*/  FFMA R5, R58, R88, R5 ;  /* 0x000000583a057223 */ /* 0x000fe40000000005 */
[----:B------:R-:W-:-:S03]  /*2440*/  IMAD.X R109, R119, 0x1, R103, P2 ;  /* 0x00000001776d7824 */ /* 0x000fc600010e0667 */
[----:B------:R-:W-:-:S05]  /*2450*/  F2FP.F16.F32.PACK_AB R5, RZ, R5 ;  /* 0x00000005ff05723e */ /* 0x000fca00000000ff */
[----:B------:R0:W-:Y:S01]  /*2460*/  @P0 STG.E.U16 desc[UR38][R108.64], R5 ;  /* 0x000000056c000986 */ /* 0x0001e2000c101526 */
[----:B------:R-:W-:Y:S05]  /*2470*/  @!P1 BRA `(.L_x_34) ;  /* 0x0000000000049947 */ /* 0x000fea0003800000 */
[----:B------:R2:W5:Y:S02]  /*2480*/  LDG.E.LTC128B.U16 R15, desc[UR38][R56.64+0x2] ;  /* 0x00000226380f7981 */ /* 0x000564000c1e1520 */
.L_x_34:
[----:B------:R-:W-:Y:S05]  /*2490*/  BSYNC B1 ;  /* 0x0000000000017941 */ /* 0x000fea0003800000 */
.L_x_33:
[----:B-----5:R-:W-:Y:S01]  /*24a0*/  HADD2.F32 R10, -RZ, R15.H0_H0 ;  /* 0x2000000fff0a7230 */ /* 0x020fe20000004100 */
[----:B------:R-:W-:Y:S01]  /*24b0*/  ISETP.GT.AND P4, PT, R4, 0x8, PT ;  /* 0x000000080400780c */ /* 0x000fe20003f84270 */
[----:B------:R-:W-:Y:S01]  /*24c0*/  IMAD.MOV.U32 R58, RZ, RZ, R108 ;  /* 0x000000ffff3a7224 */ /* 0x000fe200078e006c */
[----:B------:R-:W-:Y:S01]  /*24d0*/  BSSY B1, `(.L_x_35) ;  /* 0x000000b000017945 */ /* 0x000fe20003800000 */
[----:B------:R-:W-:Y:S01]  /*24e0*/  PRMT R114, R15, 0x7610, R114 ;  /* 0x000076100f727816 */ /* 0x000fe20000000072 */
[----:B------:R-:W-:Y:S01]  /*24f0*/  FMUL R10, R10, R89 ;  /* 0x000000590a0a7220 */ /* 0x000fe20000400000 */
[----:B------:R-:W-:Y:S02]  /*2500*/  ISETP.GT.AND P0, PT, R3, RZ, P4 ;  /* 0x000000ff0300720c */ /* 0x000fe40002704270 */
[----:B------:R-:W-:Y:S01]  /*2510*/  P2R R115, PR, RZ, 0x10 ;  /* 0x00000010ff737803 */ /* 0x000fe20000000000 */
[----:B------:R-:W-:Y:S01]  /*2520*/  FFMA R10, R59, R88, R10 ;  /* 0x000000583b0a7223 */ /* 0x000fe2000000000a */
[----:B------:R-:W-:-:S04]  /*2530*/  IMAD.MOV.U32 R59, RZ, RZ, R109 ;  /* 0x000000ffff3b7224 */ /* 0x000fc800078e006d */
[----:B------:R-:W-:-:S05]  /*2540*/  F2FP.F16.F32.PACK_AB R10, RZ, R10 ;  /* 0x0000000aff0a723e */ /* 0x000fca00000000ff */
[----:B------:R3:W-:Y:S01]  /*2550*/  @P1 STG.E.U16 desc[UR38][R58.64+0x2], R10 ;  /* 0x0000020a3a001986 */ /* 0x0007e2000c101526 */
[----:B------:R-:W-:Y:S05]  /*2560*/  @!P0 BRA `(.L_x_36) ;  /* 0x0000000000048947 */ /* 0x000fea0003800000 */
[----:B------:R4:W5:Y:S02]  /*2570*/  LDG.E.LTC128B.U16 R114, desc[UR38][R6.64+0x10] ;  /* 0x0000102606727981 */ /* 0x000964000c1e1520 */
.L_x_36:
[----:B------:R-:W-:Y:S05]  /*2580*/  BSYNC B1 ;  /* 0x0000000000017941 */ /* 0x000fea0003800000 */
.L_x_35:
[----:B---3-5:R-:W-:Y:S01]  /*2590*/  HADD2.F32 R10, -RZ, R114.H0_H0 ;  /* 0x20000072ff0a7230 */ /* 0x028fe20000004100 */
[C---:B0-----:R-:W-:Y:S01]  /*25a0*/  SHF.L.U64.HI R5, R95.reuse, 0x1, R92 ;  /* 0x000000015f057819 */ /* 0x041fe2000001025c */
[----:B------:R-:W-:Y:S01]  /*25b0*/  IMAD.SHL.U32 R15, R95, 0x2, RZ ;  /* 0x000000025f0f7824 */ /* 0x000fe200078e00ff */
[----:B------:R-:W-:Y:S01]  /*25c0*/  ISETP.GT.AND P3, PT, R4, 0x9, PT ;  /* 0x000000090400780c */ /* 0x000fe20003f64270 */
[----:B------:R-:W-:Y:S01]  /*25d0*/  BSSY B1, `(.L_x_37) ;  /* 0x000000b000017945 */ /* 0x000fe20003800000 */
[----:B------:R-:W-:Y:S02]  /*25e0*/  FMUL R11, R10, R89 ;  /* 0x000000590a0b7220 */ /* 0x000fe40000400000 */
[----:B------:R-:W-:Y:S02]  /*25f0*/  IADD3 R10, P1, P2, R15, R102, R117 ;  /* 0x000000660f0a7210 */ /* 0x000fe40007a3e075 */
[----:B------:R-:W-:Y:S01]  /*2600*/  FFMA R60, R60, R88, R11 ;  /* 0x000000583c3c7223 */ /* 0x000fe2000000000b */
[----:B------:R-:W-:-:S02]  /*2610*/  P2R R117, PR, RZ, 0x8 ;  /* 0x00000008ff757803 */ /* 0x000fc40000000000 */
[----:B------:R-:W-:Y:S02]  /*2620*/  IADD3.X R11, R5, R103, R119, P1, P2 ;  /* 0x00000067050b7210 */ /* 0x000fe40000fe4477 */
[----:B------:R-:W-:Y:S02]  /*2630*/  F2FP.F16.F32.PACK_AB R60, RZ, R60 ;  /* 0x0000003cff3c723e */ /* 0x000fe400000000ff */
[----:B------:R-:W-:-:S03]  /*2640*/  ISETP.GT.AND P1, PT, R3, RZ, P3 ;  /* 0x000000ff0300720c */ /* 0x000fc60001f24270 */
[----:B------:R0:W-:Y:S10]  /*2650*/  @P0 STG.E.U16 desc[UR38][R102.64+0x10], R60 ;  /* 0x0000103c66000986 */ /* 0x0001f4000c101526 */
[----:B------:R-:W-:Y:S05]  /*2660*/  @!P1 BRA `(.L_x_38) ;  /* 0x0000000000049947 */ /* 0x000fea0003800000 */
[----:B------:R3:W5:Y:S02]  /*2670*/  LDG.E.LTC128B.U16 R114, desc[UR38][R6.64+0x12] ;  /* 0x0000122606727981 */ /* 0x000764000c1e1520 */
.L_x_38:
[----:B------:R-:W-:Y:S05]  /*2680*/  BSYNC B1 ;  /* 0x0000000000017941 */ /* 0x000fea0003800000 */
.L_x_37:
[----:B0----5:R-:W-:Y:S01]  /*2690*/  HADD2.F32 R60, -RZ, R114.H0_H0 ;  /* 0x20000072ff3c7230 */ /* 0x021fe20000004100 */
[----:B------:R-:W-:Y:S01]  /*26a0*/  ISETP.GT.AND P0, PT, R3, 0x8, P4 ;  /* 0x000000080300780c */ /* 0x000fe20002704270 */
[----:B------:R-:W-:Y:S03]  /*26b0*/  BSSY B1, `(.L_x_39) ;  /* 0x000000a000017945 */ /* 0x000fe60003800000 */
[----:B------:R-:W-:-:S04]  /*26c0*/  FMUL R60, R60, R89 ;  /* 0x000000593c3c7220 */ /* 0x000fc80000400000 */
[----:B------:R-:W-:Y:S01]  /*26d0*/  FFMA R60, R61, R88, R60 ;  /* 0x000000583d3c7223 */ /* 0x000fe2000000003c */
[----:B------:R-:W-:-:S04]  /*26e0*/  @P1 IMAD.MOV.U32 R61, RZ, RZ, R103 ;  /* 0x000000ffff3d1224 */ /* 0x000fc800078e0067 */
[----:B------:R-:W-:-:S04]  /*26f0*/  F2FP.F16.F32.PACK_AB R60, RZ, R60 ;  /* 0x0000003cff3c723e */ /* 0x000fc800000000ff */
[----:B------:R-:W-:Y:S01]  /*2700*/  PRMT R118, R60, 0x7610, R118 ;  /* 0x000076103c767816 */ /* 0x000fe20000000076 */
[----:B------:R-:W-:-:S05]  /*2710*/  @P1 IMAD.MOV.U32 R60, RZ, RZ, R102 ;  /* 0x000000ffff3c1224 */ /* 0x000fca00078e0066 */
[----:B------:R0:W-:Y:S01]  /*2720*/  @P1 STG.E.U16 desc[UR38][R60.64+0x12], R118 ;  /* 0x000012763c001986 */ /* 0x0001e2000c101526 */
[----:B------:R-:W-:Y:S05]  /*2730*/  @!P0 BRA `(.L_x_40) ;  /* 0x0000000000048947 */ /* 0x000fea0003800000 */
[----:B------:R0:W5:Y:S02]  /*2740*/  LDG.E.LTC128B.U16 R114, desc[UR38][R56.64+0x10] ;  /* 0x0000102638727981 */ /* 0x000164000c1e1520 */
.L_x_40:
[----:B------:R-:W-:Y:S05]  /*2750*/  BSYNC B1 ;  /* 0x0000000000017941 */ /* 0x000fea0003800000 */
.L_x_39:
[----:B0----5:R-:W-:Y:S01]  /*2760*/  HADD2.F32 R60, -RZ, R114.H0_H0 ;  /* 0x20000072ff3c7230 */ /* 0x021fe20000004100 */
[----:B------:R-:W-:Y:S01]  /*2770*/  ISETP.GT.AND P1, PT, R3, 0x8, P3 ;  /* 0x000000080300780c */ /* 0x000fe20001f24270 */
[----:B------:R-:W-:Y:S03]  /*2780*/  BSSY B1, `(.L_x_41) ;  /* 0x0000007000017945 */ /* 0x000fe60003800000 */
[----:B------:R-:W-:-:S04]  /*2790*/  FMUL R61, R60, R89 ;  /* 0x000000593c3d7220 */ /* 0x000fc80000400000 */
[----:B------:R-:W-:-:S05]  /*27a0*/  FFMA R61, R62, R88, R61 ;  /* 0x000000583e3d7223 */ /* 0x000fca000000003d */
[----:B------:R-:W-:-:S05]  /*27b0*/  F2FP.F16.F32.PACK_AB R61, RZ, R61 ;  /* 0x0000003dff3d723e */ /* 0x000fca00000000ff */
[----:B------:R0:W-:Y:S01]  /*27c0*/  @P0 STG.E.U16 desc[UR38][R58.64+0x10], R61 ;  /* 0x0000103d3a000986 */ /* 0x0001e2000c101526 */
[----:B------:R-:W-:Y:S05]  /*27d0*/  @!P1 BRA `(.L_x_42) ;  /* 0x0000000000049947 */ /* 0x000fea0003800000 */
[----:B------:R0:W5:Y:S02]  /*27e0*/  LDG.E.LTC128B.U16 R114, desc[UR38][R56.64+0x12] ;  /* 0x0000122638727981 */ /* 0x000164000c1e1520 */
.L_x_42:
[----:B------:R-:W-:Y:S05]  /*27f0*/  BSYNC B1 ;  /* 0x0000000000017941 */ /* 0x000fea0003800000 */
.L_x_41:
[----:B-----5:R-:W-:Y:S01]  /*2800*/  HADD2.F32 R60, -RZ, R114.H0_H0 ;  /* 0x20000072ff3c7230 */ /* 0x020fe20000004100 */
[----:B------:R-:W-:Y:S01]  /*2810*/  IADD3 R121, P0, R106, 0x80, RZ ;  /* 0x000000806a797810 */ /* 0x000fe20007f1e0ff */
[----:B------:R-:W-:Y:S01]  /*2820*/  BSSY B1, `(.L_x_43) ;  /* 0x000000b000017945 */ /* 0x000fe20003800000 */
[----:B------:R-:W-:Y:S02]  /*2830*/  ISETP.GT.AND P2, PT, R4, 0x10, PT ;  /* 0x000000100400780c */ /* 0x000fe40003f44270 */
[----:B------:R-:W-:Y:S01]  /*2840*/  FMUL R60, R60, R89 ;  /* 0x000000593c3c7220 */ /* 0x000fe20000400000 */
[----:B------:R-:W-:Y:S01]  /*2850*/  IMAD.X R107, RZ, RZ, R107, P0 ;  /* 0x000000ffff6b7224 */ /* 0x000fe200000e066b */
[----:B------:R-:W-:Y:S02]  /*2860*/  ISETP.GT.AND P0, PT, R3, RZ, P2 ;  /* 0x000000ff0300720c */ /* 0x000fe40001704270 */
[----:B------:R-:W-:Y:S01]  /*2870*/  FFMA R60, R63, R88, R60 ;  /* 0x000000583f3c7223 */ /* 0x000fe2000000003c */
[----:B------:R-:W-:-:S04]  /*2880*/  P2R R118, PR, RZ, 0x4 ;  /* 0x00000004ff767803 */ /* 0x000fc80000000000 */
[----:B------:R-:W-:-:S05]  /*2890*/  F2FP.F16.F32.PACK_AB R60, RZ, R60 ;  /* 0x0000003cff3c723e */ /* 0x000fca00000000ff */
[----:B------:R0:W-:Y:S01]  /*28a0*/  @P1 STG.E.U16 desc[UR38][R58.64+0x12], R60 ;  /* 0x0000123c3a001986 */ /* 0x0001e2000c101526 */
[----:B------:R-:W-:Y:S05]  /*28b0*/  @!P0 BRA `(.L_x_44) ;  /* 0x0000000000048947 */ /* 0x000fea0003800000 */
[----:B------:R0:W5:Y:S02]  /*28c0*/  LDG.E.LTC128B.U16 R114, desc[UR38][R6.64+0x20] ;  /* 0x0000202606727981 */ /* 0x000164000c1e1520 */
.L_x_44:
[----:B------:R-:W-:Y:S05]  /*28d0*/  BSYNC B1 ;  /* 0x0000000000017941 */ /* 0x000fea0003800000 */
.L_x_43:
[----:B0----5:R-:W-:Y:S01]  /*28e0*/  HADD2.F32 R60, -RZ, R114.H0_H0 ;  /* 0x20000072ff3c7230 */ /* 0x021fe20000004100 */
[----:B------:R-:W-:Y:S01]  /*28f0*/  ISETP.GT.AND P1, PT, R4, 0x11, PT ;  /* 0x000000110400780c */ /* 0x000fe20003f24270 */
[-C--:B------:R-:W-:Y:S01]  /*2900*/  IMAD.WIDE.U32 R62, R121, R104.reuse, R8 ;  /* 0x00000068793e7225 */ /* 0x080fe200078e0008 */
[----:B------:R-:W-:Y:S03]  /*2910*/  BSSY B1, `(.L_x_45) ;  /* 0x0000021000017945 */ /* 0x000fe60003800000 */
[----:B------:R-:W-:Y:S01]  /*2920*/  FMUL R21, R60, R89 ;  /* 0x000000593c157220 */ /* 0x000fe20000400000 */
[----:B------:R-:W-:-:S03]  /*2930*/  IMAD R60, R107, R104, RZ ;  /* 0x000000686b3c7224 */ /* 0x000fc600078e02ff */
[----:B------:R-:W-:Y:S01]  /*2940*/  FFMA R21, R64, R88, R21 ;  /* 0x0000005840157223 */ /* 0x000fe20000000015 */
[C---:B------:R-:W-:Y:S02]  /*2950*/  IMAD R119, R121.reuse, R105, R60 ;  /* 0x0000006979777224 */ /* 0x040fe400078e023c */
[----:B------:R-:W-:Y:S02]  /*2960*/  IMAD.WIDE.U32 R60, R121, R104, R100 ;  /* 0x00000068793c7225 */ /* 0x000fe400078e0064 */
[----:B------:R-:W-:Y:S02]  /*2970*/  F2FP.F16.F32.PACK_AB R21, RZ, R21 ;  /* 0x00000015ff15723e */ /* 0x000fe400000000ff */
[----:B------:R-:W-:Y:S02]  /*2980*/  IMAD.IADD R63, R119, 0x1, R63 ;  /* 0x00000001773f7824 */ /* 0x000fe400078e023f */
[----:B------:R-:W-:Y:S01]  /*2990*/  PRMT R105, R21, 0x7610, R105 ;  /* 0x0000761015697816 */ /* 0x000fe20000000069 */
[----:B------:R-:W-:-:S02]  /*29a0*/  IMAD.IADD R21, R61, 0x1, R119 ;  /* 0x000000013d157824 */ /* 0x000fc400078e0277 */
[----:B------:R-:W-:Y:S02]  /*29b0*/  IMAD.WIDE.U32 R106, R19, R14, R62 ;  /* 0x0000000e136a7225 */ /* 0x000fe400078e003e */
[----:B------:R0:W-:Y:S01]  /*29c0*/  @P0 STG.E.U16 desc[UR38][R102.64+0x20], R105 ;  /* 0x0000206966000986 */ /* 0x0001e2000c101526 */
[----:B------:R-:W-:-:S04]  /*29d0*/  LEA R62, P0, R60, R12, 0x1 ;  /* 0x0000000c3c3e7211 */ /* 0x000fc800078008ff */
[----:B------:R-:W-:Y:S01]  /*29e0*/  LEA.HI.X R63, R60, R13, R21, 0x1, P0 ;  /* 0x0000000d3c3f7211 */ /* 0x000fe200000f0c15 */
[----:B------:R-:W-:Y:S01]  /*29f0*/  IMAD.IADD R21, R113, 0x1, R107 ;  /* 0x0000000171157824 */ /* 0x000fe200078e026b */
[----:B------:R-:W-:-:S04]  /*2a00*/  LEA R60, P0, R106, R12, 0x1 ;  /* 0x0000000c6a3c7211 */ /* 0x000fc800078008ff */
[----:B------:R-:W-:Y:S01]  /*2a10*/  LEA.HI.X R61, R106, R13, R21, 0x1, P0 ;  /* 0x0000000d6a3d7211 */ /* 0x000fe200000f0c15 */
[----:B0-----:R-:W-:-:S04]  /*2a20*/  IMAD.WIDE.U32 R104, R121, R104, R110 ;  /* 0x0000006879687225 */ /* 0x001fc800078e006e */
[----:B------:R-:W-:Y:S01]  /*2a30*/  IMAD.IADD R119, R119, 0x1, R105 ;  /* 0x0000000177777824 */ /* 0x000fe200078e0269 */
[----:B------:R-:W-:-:S05]  /*2a40*/  IADD3 R64, P0, R20, R104, RZ ;  /* 0x0000006814407210 */ /* 0x000fca0007f1e0ff */
[----:B------:R-:W-:Y:S01]  /*2a50*/  IMAD.X R100, R119, 0x1, R101, P0 ;  /* 0x0000000177647824 */ /* 0x000fe200000e0665 */
[----:B------:R-:W-:-:S05]  /*2a60*/  IADD3 R20, P0, R8, R104, RZ ;  /* 0x0000006808147210 */ /* 0x000fca0007f1e0ff */
[----:B------:R-:W-:Y:S01]  /*2a70*/  IMAD.X R21, R9, 0x1, R119, P0 ;  /* 0x0000000109157824 */ /* 0x000fe200000e0677 */
[----:B------:R-:W-:Y:S01]  /*2a80*/  LEA R8, P0, R64, R12, 0x1 ;  /* 0x0000000c40087211 */ /* 0x000fe200078008ff */
[----:B------:R-:W-:-:S03]  /*2a90*/  IMAD.WIDE.U32 R20, R19, R14, R20 ;  /* 0x0000000e13147225 */ /* 0x000fc600078e0014 */
[----:B------:R-:W-:Y:S02]  /*2aa0*/  LEA.HI.X R9, R64, R13, R100, 0x1, P0 ;  /* 0x0000000d40097211 */ /* 0x000fe400000f0c64 */
[----:B------:R-:W-:Y:S01]  /*2ab0*/  P2R R100, PR, RZ, 0x2 ;  /* 0x00000002ff647803 */ /* 0x000fe20000000000 */
[----:B------:R-:W-:Y:S01]  /*2ac0*/  IMAD.IADD R113, R113, 0x1, R21 ;  /* 0x0000000171717824 */ /* 0x000fe200078e0215 */
[----:B------:R-:W-:-:S04]  /*2ad0*/  LEA R12, P0, R20, R12, 0x1 ;  /* 0x0000000c140c7211 */ /* 0x000fc800078008ff */
[----:B------:R-:W-:Y:S02]  /*2ae0*/  LEA.HI.X R13, R20, R13, R113, 0x1, P0 ;  /* 0x0000000d140d7211 */ /* 0x000fe400000f0c71 */
[----:B------:R-:W-:-:S13]  /*2af0*/  ISETP.GT.AND P0, PT, R3, RZ, P1 ;  /* 0x000000ff0300720c */ /* 0x000fda0000f04270 */
[----:B------:R-:W-:Y:S05]  /*2b00*/  @!P0 BRA `(.L_x_46) ;  /* 0x0000000000048947 */ /* 0x000fea0003800000 */
[----:B------:R0:W5:Y:S02]  /*2b10*/  LDG.E.LTC128B.U16 R114, desc[UR38][R6.64+0x22] ;  /* 0x0000222606727981 */ /* 0x000164000c1e1520 */
.L_x_46:
[----:B------:R-:W-:Y:S05]  /*2b20*/  BSYNC B1 ;  /* 0x0000000000017941 */ /* 0x000fea0003800000 */
.L_x_45:
[----:B-----5:R-:W-:Y:S01]  /*2b30*/  HADD2.F32 R14, -RZ, R114.H0_H0 ;  /* 0x20000072ff0e7230 */ /* 0x020fe20000004100 */
[----:B------:R-:W-:Y:S01]  /*2b40*/  BSSY B1, `(.L_x_47) ;  /* 0x000000a000017945 */ /* 0x000fe20003800000 */
[----:B------:R-:W-:Y:S02]  /*2b50*/  @P0 IMAD.MOV.U32 R20, RZ, RZ, R102 ;  /* 0x000000ffff140224 */ /* 0x000fe400078e0066 */
[----:B------:R-:W-:Y:S02]  /*2b60*/  @P0 IMAD.MOV.U32 R21, RZ, RZ, R103 ;  /* 0x000000ffff150224 */ /* 0x000fe400078e0067 */
[----:B------:R-:W-:-:S04]  /*2b70*/  FMUL R14, R14, R89 ;  /* 0x000000590e0e7220 */ /* 0x000fc80000400000 */
[----:B------:R-:W-:-:S05]  /*2b80*/  FFMA R14, R65, R88, R14 ;  /* 0x00000058410e7223 */ /* 0x000fca000000000e */
[----:B------:R-:W-:-:S05]  /*2b90*/  F2FP.F16.F32.PACK_AB R14, RZ, R14 ;  /* 0x0000000eff0e723e */ /* 0x000fca00000000ff */
[----:B------:R0:W-:Y:S01]  /*2ba0*/  @P0 STG.E.U16 desc[UR38][R20.64+0x22], R14 ;  /* 0x0000220e14000986 */ /* 0x0001e2000c101526 */
[----:B------:R-:W-:-:S13]  /*2bb0*/  ISETP.GT.AND P0, PT, R3, 0x8, P2 ;  /* 0x000000080300780c */ /* 0x000fda0001704270 */
[----:B0-----:R-:W-:Y:S05]  /*2bc0*/  @!P0 BRA `(.L_x_48) ;  /* 0x0000000000048947 */ /* 0x001fea0003800000 */
[----:B------:R0:W5:Y:S02]  /*2bd0*/  LDG.E.LTC128B.U16 R114, desc[UR38][R56.64+0x20] ;  /* 0x0000202638727981 */ /* 0x000164000c1e1520 */
.L_x_48:
[----:B------:R-:W-:Y:S05]  /*2be0*/  BSYNC B1 ;  /* 0x0000000000017941 */ /* 0x000fea0003800000 */
.L_x_47:
[----:B-----5:R-:W-:Y:S01]  /*2bf0*/  HADD2.F32 R14, -RZ, R114.H0_H0 ;  /* 0x20000072ff0e7230 */ /* 0x020fe20000004100 */
[----:B------:R-:W-:Y:S04]  /*2c00*/  BSSY B1, `(.L_x_49) ;  /* 0x0000008000017945 */ /* 0x000fe80003800000 */
[----:B------:R-:W-:-:S04]  /*2c10*/  FMUL R19, R14, R89 ;  /* 0x000000590e137220 */ /* 0x000fc80000400000 */
[----:B------:R-:W-:-:S05]  /*2c20*/  FFMA R19, R66, R88, R19 ;  /* 0x0000005842137223 */ /* 0x000fca0000000013 */
[----:B------:R-:W-:-:S05]  /*2c30*/  F2FP.F16.F32.PACK_AB R19, RZ, R19 ;  /* 0x00000013ff13723e */ /* 0x000fca00000000ff */
[----:B------:R0:W-:Y:S01]  /*2c40*/  @P0 STG.E.U16 desc[UR38][R58.64+0x20], R19 ;  /* 0x000020133a000986 */ /* 0x0001e2000c101526 */
[----:B------:R-:W-:-:S13]  /*2c50*/  ISETP.GT.AND P0, PT, R3, 0x8, P1 ;  /* 0x000000080300780c */ /* 0x000fda0000f04270 */
[----:B0-----:R-:W-:Y:S05]  /*2c60*/  @!P0 BRA `(.L_x_50) ;  /* 0x0000000000048947 */ /* 0x001fea0003800000 */
[----:B------:R0:W5:Y:S02]  /*2c70*/  LDG.E.LTC128B.U16 R114, desc[UR38][R56.64+0x22] ;  /* 0x0000222638727981 */ /* 0x000164000c1e1520 */
.L_x_50:
[----:B------:R-:W-:Y:S05]  /*2c80*/  BSYNC B1 ;  /* 0x0000000000017941 */ /* 0x000fea0003800000 */
.L_x_49:
[----:B-----5:R-:W-:Y:S01]  /*2c90*/  HADD2.F32 R14, -RZ, R114.H0_H0 ;  /* 0x20000072ff0e7230 */ /* 0x020fe20000004100 */
[----:B------:R-:W-:Y:S01]  /*2ca0*/  ISETP.GT.AND P2, PT, R4, 0x18, PT ;  /* 0x000000180400780c */ /* 0x000fe20003f44270 */
[----:B------:R-:W-:Y:S03]  /*2cb0*/  BSSY B1, `(.L_x_51) ;  /* 0x0000009000017945 */ /* 0x000fe60003800000 */
[----:B------:R-:W-:Y:S01]  /*2cc0*/  FMUL R14, R14, R89 ;  /* 0x000000590e0e7220 */ /* 0x000fe20000400000 */
[----:B------:R-:W-:-:S03]  /*2cd0*/  P2R R101, PR, RZ, 0x4 ;  /* 0x00000004ff657803 */ /* 0x000fc60000000000 */
[----:B------:R-:W-:-:S05]  /*2ce0*/  FFMA R14, R67, R88, R14 ;  /* 0x00000058430e7223 */ /* 0x000fca000000000e */
[----:B------:R-:W-:-:S05]  /*2cf0*/  F2FP.F16.F32.PACK_AB R14, RZ, R14 ;  /* 0x0000000eff0e723e */ /* 0x000fca00000000ff */
[----:B------:R0:W-:Y:S01]  /*2d00*/  @P0 STG.E.U16 desc[UR38][R58.64+0x22], R14 ;  /* 0x0000220e3a000986 */ /* 0x0001e2000c101526 */
[----:B------:R-:W-:-:S13]  /*2d10*/  ISETP.GT.AND P0, PT, R3, RZ, P2 ;  /* 0x000000ff0300720c */ /* 0x000fda0001704270 */
[----:B0-----:R-:W-:Y:S05]  /*2d20*/  @!P0 BRA `(.L_x_52) ;  /* 0x0000000000048947 */ /* 0x001fea0003800000 */
[----:B------:R0:W5:Y:S02]  /*2d30*/  LDG.E.LTC128B.U16 R114, desc[UR38][R6.64+0x30] ;  /* 0x0000302606727981 */ /* 0x000164000c1e1520 */
.L_x_52:
[----:B------:R-:W-:Y:S05]  /*2d40*/  BSYNC B1 ;  /* 0x0000000000017941 */ /* 0x000fea0003800000 */
.L_x_51:
[----:B-----5:R-:W-:Y:S01]  /*2d50*/  HADD2.F32 R14, -RZ, R114.H0_H0 ;  /* 0x20000072ff0e7230 */ /* 0x020fe20000004100 */
[----:B------:R-:W-:Y:S01]  /*2d60*/  ISETP.GT.AND P1, PT, R4, 0x19, PT ;  /* 0x000000190400780c */ /* 0x000fe20003f24270 */
[----:B------:R-:W-:Y:S01]  /*2d70*/  @P0 IMAD.MOV.U32 R20, RZ, RZ, R102 ;  /* 0x000000ffff140224 */ /* 0x000fe200078e0066 */
[----:B------:R-:W-:Y:S01]  /*2d80*/  BSSY B1, `(.L_x_53) ;  /* 0x000000a000017945 */ /* 0x000fe20003800000 */
[----:B------:R-:W-:Y:S02]  /*2d90*/  @P0 IMAD.MOV.U32 R21, RZ, RZ, R103 ;  /* 0x000000ffff150224 */ /* 0x000fe400078e0067 */
[----:B------:R-:W-:-:S04]  /*2da0*/  FMUL R19, R14, R89 ;  /* 0x000000590e137220 */ /* 0x000fc80000400000 */
[----:B------:R-:W-:Y:S01]  /*2db0*/  FFMA R19, R68, R88, R19 ;  /* 0x0000005844137223 */ /* 0x000fe20000000013 */
[----:B------:R-:W-:-:S04]  /*2dc0*/  P2R R68, PR, RZ, 0x2 ;  /* 0x00000002ff447803 */ /* 0x000fc80000000000 */
[----:B------:R-:W-:-:S05]  /*2dd0*/  F2FP.F16.F32.PACK_AB R19, RZ, R19 ;  /* 0x00000013ff13723e */ /* 0x000fca00000000ff */
[----:B------:R0:W-:Y:S01]  /*2de0*/  @P0 STG.E.U16 desc[UR38][R20.64+0x30], R19 ;  /* 0x0000301314000986 */ /* 0x0001e2000c101526 */
[----:B------:R-:W-:-:S13]  /*2df0*/  ISETP.GT.AND P0, PT, R3, RZ, P1 ;  /* 0x000000ff0300720c */ /* 0x000fda0000f04270 */
[----:B0-----:R-:W-:Y:S05]  /*2e00*/  @!P0 BRA `(.L_x_54) ;  /* 0x0000000000048947 */ /* 0x001fea0003800000 */
[----:B------:R0:W5:Y:S02]  /*2e10*/  LDG.E.LTC128B.U16 R114, desc[UR38][R6.64+0x32] ;  /* 0x0000322606727981 */ /* 0x000164000c1e1520 */
.L_x_54:
[----:B------:R-:W-:Y:S05]  /*2e20*/  BSYNC B1 ;  /* 0x0000000000017941 */ /* 0x000fea0003800000 */
.L_x_53:
        /* <DEDUP_REMOVED lines=11> */
.L_x_56:
[----:B------:R-:W-:Y:S05]  /*2ee0*/  BSYNC B1 ;  /* 0x0000000000017941 */ /* 0x000fea0003800000 */
.L_x_55:
        /* <DEDUP_REMOVED lines=9> */
.L_x_58:
[----:B------:R-:W-:Y:S05]  /*2f80*/  BSYNC B1 ;  /* 0x0000000000017941 */ /* 0x000fea0003800000 */
.L_x_57:
        /* <DEDUP_REMOVED lines=11> */
.L_x_60:
[----:B------:R-:W-:Y:S05]  /*3040*/  BSYNC B1 ;  /* 0x0000000000017941 */ /* 0x000fea0003800000 */
.L_x_59:
[----:B-----5:R-:W-:Y:S01]  /*3050*/  HADD2.F32 R14, -RZ, R114.H0_H0 ;  /* 0x20000072ff0e7230 */ /* 0x020fe20000004100 */
[----:B------:R-:W-:Y:S01]  /*3060*/  ISETP.GT.AND P1, PT, R4, 0x21, PT ;  /* 0x000000210400780c */ /* 0x000fe20003f24270 */
[----:B------:R-:W-:Y:S01]  /*3070*/  @P0 IMAD.MOV.U32 R20, RZ, RZ, R102 ;  /* 0x000000ffff140224 */ /* 0x000fe200078e0066 */
[----:B------:R-:W-:Y:S01]  /*3080*/  BSSY B1, `(.L_x_61) ;  /* 0x000000a000017945 */ /* 0x000fe20003800000 */
[----:B------:R-:W-:Y:S02]  /*3090*/  @P0 IMAD.MOV.U32 R21, RZ, RZ, R103 ;  /* 0x000000ffff150224 */ /* 0x000fe400078e0067 */
        /* <DEDUP_REMOVED lines=8> */
.L_x_62:
[----:B------:R-:W-:Y:S05]  /*3120*/  BSYNC B1 ;  /* 0x0000000000017941 */ /* 0x000fea0003800000 */
.L_x_61:
        /* <DEDUP_REMOVED lines=11> */
.L_x_64:
[----:B------:R-:W-:Y:S05]  /*31e0*/  BSYNC B1 ;  /* 0x0000000000017941 */ /* 0x000fea0003800000 */
.L_x_63:
        /* <DEDUP_REMOVED lines=9> */
.L_x_66:
[----:B------:R-:W-:Y:S05]  /*3280*/  BSYNC B1 ;  /* 0x0000000000017941 */ /* 0x000fea0003800000 */
.L_x_65:
        /* <DEDUP_REMOVED lines=11> */
.L_x_68:
[----:B------:R-:W-:Y:S05]  /*3340*/  BSYNC B1 ;  /* 0x0000000000017941 */ /* 0x000fea0003800000 */
.L_x_67:
        /* <DEDUP_REMOVED lines=13> */
.L_x_70:
[----:B------:R-:W-:Y:S05]  /*3420*/  BSYNC B1 ;  /* 0x0000000000017941 */ /* 0x000fea0003800000 */
.L_x_69:
        /* <DEDUP_REMOVED lines=11> */
.L_x_72:
[----:B------:R-:W-:Y:S05]  /*34e0*/  BSYNC B1 ;  /* 0x0000000000017941 */ /* 0x000fea0003800000 */
.L_x_71:
        /* <DEDUP_REMOVED lines=9> */
.L_x_74:
[----:B------:R-:W-:Y:S05]  /*3580*/  BSYNC B1 ;  /* 0x0000000000017941 */ /* 0x000fea0003800000 */
.L_x_73:
[----:B-----5:R-:W-:Y:S01]  /*3590*/  HADD2.F32 R14, -RZ, R114.H0_H0 ;  /* 0x20000072ff0e7230 */ /* 0x020fe20000004100 */
[----:B------:R-:W-:Y:S01]  /*35a0*/  ISETP.GT.AND P3, PT, R4, 0x30, PT ;  /* 0x000000300400780c */ /* 0x000fe20003f64270 */
[----:B------:R-:W-:Y:S03]  /*35b0*/  BSSY B1, `(.L_x_75) ;  /* 0x0000008000017945 */ /* 0x000fe60003800000 */
[----:B------:R-:W-:-:S04]  /*35c0*/  FMUL R14, R14, R89 ;  /* 0x000000590e0e7220 */ /* 0x000fc80000400000 */
[----:B------:R-:W-:-:S05]  /*35d0*/  FFMA R14, R79, R88, R14 ;  /* 0x000000584f0e7223 */ /* 0x000fca000000000e */
[----:B------:R-:W-:-:S05]  /*35e0*/  F2FP.F16.F32.PACK_AB R14, RZ, R14 ;  /* 0x0000000eff0e723e */ /* 0x000fca00000000ff */
[----:B------:R0:W-:Y:S01]  /*35f0*/  @P0 STG.E.U16 desc[UR38][R58.64+0x52], R14 ;  /* 0x0000520e3a000986 */ /* 0x0001e2000c101526 */
[----:B------:R-:W-:-:S13]  /*3600*/  ISETP.GT.AND P0, PT, R3, RZ, P3 ;  /* 0x000000ff0300720c */ /* 0x000fda0001f04270 */
[----:B0-----:R-:W-:Y:S05]  /*3610*/  @!P0 BRA `(.L_x_76) ;  /* 0x0000000000048947 */ /* 0x001fea0003800000 */
[----:B------:R0:W5:Y:S02]  /*3620*/  LDG.E.LTC128B.U16 R114, desc[UR38][R6.64+0x60] ;  /* 0x0000602606727981 */ /* 0x000164000c1e1520 */
.L_x_76:
[----:B------:R-:W-:Y:S05]  /*3630*/  BSYNC B1 ;  /* 0x0000000000017941 */ /* 0x000fea0003800000 */
.L_x_75:
[----:B-----5:R-:W-:Y:S01]  /*3640*/  HADD2.F32 R14, -RZ, R114.H0_H0 ;  /* 0x20000072ff0e7230 */ /* 0x020fe20000004100 */
[----:B------:R-:W-:Y:S01]  /*3650*/  ISETP.GT.AND P2, PT, R4, 0x31, PT ;  /* 0x000000310400780c */ /* 0x000fe20003f44270 */
[----:B------:R-:W-:Y:S01]  /*3660*/  @P0 IMAD.MOV.U32 R20, RZ, RZ, R102 ;  /* 0x000000ffff140224 */ /* 0x000fe200078e0066 */
[----:B------:R-:W-:Y:S01]  /*3670*/  BSSY B1, `(.L_x_77) ;  /* 0x0000009000017945 */ /* 0x000fe20003800000 */
[----:B------:R-:W-:Y:S02]  /*3680*/  @P0 IMAD.MOV.U32 R21, RZ, RZ, R103 ;  /* 0x000000ffff150224 */ /* 0x000fe400078e0067 */
[----:B------:R-:W-:-:S04]  /*3690*/  FMUL R19, R14, R89 ;  /* 0x000000590e137220 */ /* 0x000fc80000400000 */
[----:B------:R-:W-:-:S05]  /*36a0*/  FFMA R19, R80, R88, R19 ;  /* 0x0000005850137223 */ /* 0x000fca0000000013 */
[----:B------:R-:W-:-:S05]  /*36b0*/  F2FP.F16.F32.PACK_AB R19, RZ, R19 ;  /* 0x00000013ff13723e */ /* 0x000fca00000000ff */
[----:B------:R0:W-:Y:S01]  /*36c0*/  @P0 STG.E.U16 desc[UR38][R20.64+0x60], R19 ;  /* 0x0000601314000986 */ /* 0x0001e2000c101526 */
[----:B------:R-:W-:-:S13]  /*36d0*/  ISETP.GT.AND P0, PT, R3, RZ, P2 ;  /* 0x000000ff0300720c */ /* 0x000fda0001704270 */
[----:B0-----:R-:W-:Y:S05]  /*36e0*/  @!P0 BRA `(.L_x_78) ;  /* 0x0000000000048947 */ /* 0x001fea0003800000 */
[----:B------:R0:W5:Y:S02]  /*36f0*/  LDG.E.LTC128B.U16 R114, desc[UR38][R6.64+0x62] ;  /* 0x0000622606727981 */ /* 0x000164000c1e1520 */
.L_x_78:
[----:B------:R-:W-:Y:S05]  /*3700*/  BSYNC B1 ;  /* 0x0000000000017941 */ /* 0x000fea0003800000 */
.L_x_77:
        /* <DEDUP_REMOVED lines=11> */
.L_x_80:
[----:B------:R-:W-:Y:S05]  /*37c0*/  BSYNC B1 ;  /* 0x0000000000017941 */ /* 0x000fea0003800000 */
.L_x_79:
        /* <DEDUP_REMOVED lines=9> */
.L_x_82:
[----:B------:R-:W-:Y:S05]  /*3860*/  BSYNC B1 ;  /* 0x0000000000017941 */ /* 0x000fea0003800000 */
.L_x_81:
        /* <DEDUP_REMOVED lines=10> */
.L_x_84:
[----:B------:R-:W-:Y:S05]  /*3910*/  BSYNC B1 ;  /* 0x0000000000017941 */ /* 0x000fea0003800000 */
.L_x_83:
        /* <DEDUP_REMOVED lines=8> */
[----:B------:R-:W-:-:S05]  /*39a0*/  IADD3 R20, P0, R15, R108, RZ ;  /* 0x0000006c0f147210 */ /* 0x000fca0007f1e0ff */
[----:B------:R-:W-:Y:S01]  /*39b0*/  IMAD.X R21, R5, 0x1, R109, P0 ;  /* 0x0000000105157824 */ /* 0x000fe200000e066d */
[----:B------:R-:W-:-:S05]  /*39c0*/  IADD3 R64, P0, R15, R108, RZ ;  /* 0x0000006c0f407210 */ /* 0x000fca0007f1e0ff */
[----:B------:R-:W-:Y:S01]  /*39d0*/  IMAD.X R65, R5, 0x1, R109, P0 ;  /* 0x0000000105417824 */ /* 0x000fe200000e066d */
[----:B------:R-:W-:-:S05]  /*39e0*/  IADD3 R14, P0, R15, R102, RZ ;  /* 0x000000660f0e7210 */ /* 0x000fca0007f1e0ff */
[----:B------:R-:W-:Y:S01]  /*39f0*/  IMAD.X R15, R5, 0x1, R103, P0 ;  /* 0x00000001050f7824 */ /* 0x000fe200000e0667 */
[----:B------:R-:W-:-:S04]  /*3a00*/  ISETP.GT.AND P0, PT, R4, 0x39, PT ;  /* 0x000000390400780c */ /* 0x000fc80003f04270 */
[----:B------:R-:W-:-:S13]  /*3a10*/  ISETP.GT.AND P4, PT, R3, RZ, P0 ;  /* 0x000000ff0300720c */ /* 0x000fda0000784270 */
[----:B0-----:R-:W-:Y:S05]  /*3a20*/  @!P4 BRA `(.L_x_86) ;  /* 0x000000000004c947 */ /* 0x001fea0003800000 */
[----:B------:R0:W5:Y:S02]  /*3a30*/  LDG.E.LTC128B.U16 R114, desc[UR38][R6.64+0x72] ;  /* 0x0000722606727981 */ /* 0x000164000c1e1520 */
.L_x_86:
[----:B------:R-:W-:Y:S05]  /*3a40*/  BSYNC B1 ;  /* 0x0000000000017941 */ /* 0x000fea0003800000 */
.L_x_85:
        /* <DEDUP_REMOVED lines=9> */
.L_x_88:
[----:B------:R-:W-:Y:S05]  /*3ae0*/  BSYNC B1 ;  /* 0x0000000000017941 */ /* 0x000fea0003800000 */
.L_x_87:
        /* <DEDUP_REMOVED lines=9> */
.L_x_90:
[----:B------:R-:W-:Y:S05]  /*3b80*/  BSYNC B1 ;  /* 0x0000000000017941 */ /* 0x000fea0003800000 */
.L_x_89:
[----:B-----5:R-:W-:-:S05]  /*3b90*/  HADD2.F32 R4, -RZ, R114.H0_H0 ;  /* 0x20000072ff047230 */ /* 0x020fca0000004100 */
[----:B------:R-:W-:-:S04]  /*3ba0*/  FMUL R4, R4, R89 ;  /* 0x0000005904047220 */ /* 0x000fc80000400000 */
[----:B------:R-:W-:-:S05]  /*3bb0*/  FFMA R4, R87, R88, R4 ;  /* 0x0000005857047223 */ /* 0x000fca0000000004 */
[----:B------:R-:W-:-:S04]  /*3bc0*/  F2FP.F16.F32.PACK_AB R4, RZ, R4 ;  /* 0x00000004ff04723e */ /* 0x000fc800000000ff */
[----:B-1-34-:R-:W-:-:S05]  /*3bd0*/  PRMT R6, R4, 0x7610, R6 ;  /* 0x0000761004067816 */ /* 0x01afca0000000006 */
[----:B------:R1:W-:Y:S01]  /*3be0*/  @P4 STG.E.U16 desc[UR38][R58.64+0x72], R6 ;  /* 0x000072063a004986 */ /* 0x0003e2000c101526 */
[----:B------:R-:W-:-:S13]  /*3bf0*/  ISETP.GT.AND P4, PT, R3, 0x80, P6 ;  /* 0x000000800300780c */ /* 0x000fda0003784270 */
[----:B------:R-:W3:Y:S01]  /*3c00*/  @P4 LDG.E.LTC128B.U16 R114, desc[UR38][R62.64] ;  /* 0x000000263e724981 */ /* 0x000ee2000c1e1520 */
[----:B------:R-:W-:Y:S01]  /*3c10*/  BSSY B1, `(.L_x_91) ;  /* 0x000000a000017945 */ /* 0x000fe20003800000 */
[----:B---3--:R-:W-:-:S05]  /*3c20*/  HADD2.F32 R4, -RZ, R114.H0_H0 ;  /* 0x20000072ff047230 */ /* 0x008fca0000004100 */
[----:B------:R-:W-:-:S04]  /*3c30*/  FMUL R5, R4, R89 ;  /* 0x0000005904057220 */ /* 0x000fc80000400000 */
[----:B------:R-:W-:-:S05]  /*3c40*/  FFMA R5, R24, R88, R5 ;  /* 0x0000005818057223 */ /* 0x000fca0000000005 */
[----:B------:R-:W-:-:S05]  /*3c50*/  F2FP.F16.F32.PACK_AB R5, RZ, R5 ;  /* 0x00000005ff05723e */ /* 0x000fca00000000ff */
[----:B------:R1:W-:Y:S01]  /*3c60*/  @P4 STG.E.U16 desc[UR38][R14.64], R5 ;  /* 0x000000050e004986 */ /* 0x0003e2000c101526 */
[----:B------:R-:W-:-:S04]  /*3c70*/  ISETP.NE.AND P4, PT, R116, RZ, PT ;  /* 0x000000ff7400720c */ /* 0x000fc80003f85270 */
[----:B------:R-:W-:-:S13]  /*3c80*/  ISETP.GT.AND P4, PT, R3, 0x80, P4 ;  /* 0x000000800300780c */ /* 0x000fda0002784270 */
[----:B-1----:R-:W-:Y:S05]  /*3c90*/  @!P4 BRA `(.L_x_92) ;  /* 0x000000000004c947 */ /* 0x002fea0003800000 */
[----:B------:R1:W5:Y:S02]  /*3ca0*/  LDG.E.LTC128B.U16 R114, desc[UR38][R60.64+0x2] ;  /* 0x000002263c727981 */ /* 0x000364000c1e1520 */
.L_x_92:
[----:B------:R-:W-:Y:S05]  /*3cb0*/  BSYNC B1 ;  /* 0x0000000000017941 */ /* 0x000fea0003800000 */
.L_x_91:
[----:B-----5:R-:W-:Y:S01]  /*3cc0*/  HADD2.F32 R4, -RZ, R114.H0_H0 ;  /* 0x20000072ff047230 */ /* 0x020fe20000004100 */
[----:B------:R-:W-:Y:S01]  /*3cd0*/  ISETP.GT.AND P6, PT, R3, 0x88, P6 ;  /* 0x000000880300780c */ /* 0x000fe200037c4270 */
[----:B------:R-:W-:Y:S01]  /*3ce0*/  @P4 IMAD.MOV.U32 R5, RZ, RZ, R15 ;  /* 0x000000ffff054224 */ /* 0x000fe200078e000f */
[----:B------:R-:W-:Y:S02]  /*3cf0*/  BSSY B1, `(.L_x_93) ;  /* 0x0000009000017945 */ /* 0x000fe40003800000 */
[----:B------:R-:W-:-:S04]  /*3d00*/  FMUL R4, R4, R89 ;  /* 0x0000005904047220 */ /* 0x000fc80000400000 */
[----:B------:R-:W-:-:S05]  /*3d10*/  FFMA R4, R25, R88, R4 ;  /* 0x0000005819047223 */ /* 0x000fca0000000004 */
[----:B------:R-:W-:-:S04]  /*3d20*/  F2FP.F16.F32.PACK_AB R4, RZ, R4 ;  /* 0x00000004ff04723e */ /* 0x000fc800000000ff */
[----:B------:R-:W-:Y:S01]  /*3d30*/  PRMT R6, R4, 0x7610, R6 ;  /* 0x0000761004067816 */ /* 0x000fe20000000006 */
[----:B------:R-:W-:-:S05]  /*3d40*/  @P4 IMAD.MOV.U32 R4, RZ, RZ, R14 ;  /* 0x000000ffff044224 */ /* 0x000fca00078e000e */
[----:B------:R3:W-:Y:S01]  /*3d50*/  @P4 STG.E.U16 desc[UR38][R4.64+0x2], R6 ;  /* 0x0000020604004986 */ /* 0x0007e2000c101526 */
[----:B------:R-:W-:Y:S05]  /*3d60*/  @!P6 BRA `(.L_x_94) ;  /* 0x000000000004e947 */ /* 0x000fea0003800000 */
[----:B------:R4:W5:Y:S02]  /*3d70*/  LDG.E.LTC128B.U16 R114, desc[UR38][R8.64] ;  /* 0x0000002608727981 */ /* 0x000964000c1e1520 */
.L_x_94:
[----:B------:R-:W-:Y:S05]  /*3d80*/  BSYNC B1 ;  /* 0x0000000000017941 */ /* 0x000fea0003800000 */
.L_x_93:
[----:B---3-5:R-:W-:Y:S01]  /*3d90*/  HADD2.F32 R4, -RZ, R114.H0_H0 ;  /* 0x20000072ff047230 */ /* 0x028fe20000004100 */
[----:B------:R-:W-:Y:S01]  /*3da0*/  ISETP.NE.AND P4, PT, R116, RZ, PT ;  /* 0x000000ff7400720c */ /* 0x000fe20003f85270 */
[----:B------:R-:W-:Y:S03]  /*3db0*/  BSSY B1, `(.L_x_95) ;  /* 0x0000008000017945 */ /* 0x000fe60003800000 */
[----:B------:R-:W-:Y:S01]  /*3dc0*/  FMUL R5, R4, R89 ;  /* 0x0000005904057220 */ /* 0x000fe20000400000 */
[----:B------:R-:W-:-:S03]  /*3dd0*/  ISETP.GT.AND P4, PT, R3, 0x88, P4 ;  /* 0x000000880300780c */ /* 0x000fc60002784270 */
[----:B------:R-:W-:-:S05]  /*3de0*/  FFMA R5, R26, R88, R5 ;  /* 0x000000581a057223 */ /* 0x000fca0000000005 */
[----:B------:R-:W-:-:S05]  /*3df0*/  F2FP.F16.F32.PACK_AB R5, RZ, R5 ;  /* 0x00000005ff05723e */ /* 0x000fca00000000ff */
[----:B------:R3:W-:Y:S01]  /*3e00*/  @P6 STG.E.U16 desc[UR38][R20.64], R5 ;  /* 0x0000000514006986 */ /* 0x0007e2000c101526 */
[----:B------:R-:W-:Y:S05]  /*3e10*/  @!P4 BRA `(.L_x_96) ;  /* 0x000000000004c947 */ /* 0x000fea0003800000 */
[----:B------:R0:W5:Y:S02]  /*3e20*/  LDG.E.LTC128B.U16 R114, desc[UR38][R12.64+0x2] ;  /* 0x000002260c727981 */ /* 0x000164000c1e1520 */
.L_x_96:
[----:B------:R-:W-:Y:S05]  /*3e30*/  BSYNC B1 ;  /* 0x0000000000017941 */ /* 0x000fea0003800000 */
.L_x_95:
[----:B-----5:R-:W-:Y:S01]  /*3e40*/  HADD2.F32 R4, -RZ, R114.H0_H0 ;  /* 0x20000072ff047230 */ /* 0x020fe20000004100 */
[----:B------:R-:W-:Y:S01]  /*3e50*/  ISETP.NE.AND P6, PT, R115, RZ, PT ;  /* 0x000000ff7300720c */ /* 0x000fe20003fc5270 */
[----:B------:R-:W-:Y:S03]  /*3e60*/  BSSY B1, `(.L_x_97) ;  /* 0x0000008000017945 */ /* 0x000fe60003800000 */
[----:B------:R-:W-:-:S04]  /*3e70*/  FMUL R4, R4, R89 ;  /* 0x0000005904047220 */ /* 0x000fc80000400000 */
[----:B------:R-:W-:-:S05]  /*3e80*/  FFMA R4, R27, R88, R4 ;  /* 0x000000581b047223 */ /* 0x000fca0000000004 */
[----:B------:R-:W-:-:S05]  /*3e90*/  F2FP.F16.F32.PACK_AB R4, RZ, R4 ;  /* 0x00000004ff04723e */ /* 0x000fca00000000ff */
[----:B------:R0:W-:Y:S01]  /*3ea0*/  @P4 STG.E.U16 desc[UR38][R64.64+0x2], R4 ;  /* 0x0000020440004986 */ /* 0x0001e2000c101526 */
[----:B------:R-:W-:-:S13]  /*3eb0*/  ISETP.GT.AND P4, PT, R3, 0x80, P6 ;  /* 0x000000800300780c */ /* 0x000fda0003784270 */
[----:B0-----:R-:W-:Y:S05]  /*3ec0*/  @!P4 BRA `(.L_x_98) ;  /* 0x000000000004c947 */ /* 0x001fea0003800000 */
[----:B------:R0:W5:Y:S02]  /*3ed0*/  LDG.E.LTC128B.U16 R114, desc[UR38][R60.64+0x10] ;  /* 0x000010263c727981 */ /* 0x000164000c1e1520 */
.L_x_98:
[----:B------:R-:W-:Y:S05]  /*3ee0*/  BSYNC B1 ;  /* 0x0000000000017941 */ /* 0x000fea0003800000 */
.L_x_97:
[----:B-----5:R-:W-:Y:S01]  /*3ef0*/  HADD2.F32 R4, -RZ, R114.H0_H0 ;  /* 0x20000072ff047230 */ /* 0x020fe20000004100 */
[----:B------:R-:W-:Y:S01]  /*3f00*/  ISETP.NE.AND P6, PT, R117, RZ, PT ;  /* 0x000000ff7500720c */ /* 0x000fe20003fc5270 */
[----:B------:R-:W-:Y:S03]  /*3f10*/  BSSY B1, `(.L_x_99) ;  /* 0x000000b000017945 */ /* 0x000fe60003800000 */
[----:B---3--:R-:W-:Y:S01]  /*3f20*/  FMUL R5, R4, R89 ;  /* 0x0000005904057220 */ /* 0x008fe20000400000 */
[----:B------:R-:W-:-:S03]  /*3f30*/  @P4 IMAD.MOV.U32 R4, RZ, RZ, R14 ;  /* 0x000000ffff044224 */ /* 0x000fc600078e000e */
[----:B------:R-:W-:-:S05]  /*3f40*/  FFMA R5, R28, R88, R5 ;  /* 0x000000581c057223 */ /* 0x000fca0000000005 */
[----:B------:R-:W-:-:S04]  /*3f50*/  F2FP.F16.F32.PACK_AB R5, RZ, R5 ;  /* 0x00000005ff05723e */ /* 0x000fc800000000ff */
[----:B------:R-:W-:Y:S01]  /*3f60*/  PRMT R6, R5, 0x7610, R6 ;  /* 0x0000761005067816 */ /* 0x000fe20000000006 */
[----:B------:R-:W-:-:S05]  /*3f70*/  @P4 IMAD.MOV.U32 R5, RZ, RZ, R15 ;  /* 0x000000ffff054224 */ /* 0x000fca00078e000f */
[----:B------:R3:W-:Y:S01]  /*3f80*/  @P4 STG.E.U16 desc[UR38][R4.64+0x10], R6 ;  /* 0x0000100604004986 */ /* 0x0007e2000c101526 */
[----:B------:R-:W-:-:S13]  /*3f90*/  ISETP.GT.AND P4, PT, R3, 0x80, P6 ;  /* 0x000000800300780c */ /* 0x000fda0003784270 */
[----:B---3--:R-:W-:Y:S05]  /*3fa0*/  @!P4 BRA `(.L_x_100) ;  /* 0x000000000004c947 */ /* 0x008fea0003800000 */
[----:B------:R3:W5:Y:S02]  /*3fb0*/  LDG.E.LTC128B.U16 R114, desc[UR38][R60.64+0x12] ;  /* 0x000012263c727981 */ /* 0x000764000c1e1520 */
.L_x_100:
[----:B------:R-:W-:Y:S05]  /*3fc0*/  BSYNC B1 ;  /* 0x0000000000017941 */ /* 0x000fea0003800000 */
.L_x_99:
[----:B-----5:R-:W-:Y:S01]  /*3fd0*/  HADD2.F32 R4, -RZ, R114.H0_H0 ;  /* 0x20000072ff047230 */ /* 0x020fe20000004100 */
[----:B------:R-:W-:Y:S01]  /*3fe0*/  BSSY B1, `(.L_x_101) ;  /* 0x000000c000017945 */ /* 0x000fe20003800000 */
[----:B------:R-:W-:-:S03]  /*3ff0*/  @P4 IMAD.MOV.U32 R5, RZ, RZ, R15 ;  /* 0x000000ffff054224 */ /* 0x000fc600078e000f */
[----:B------:R-:W-:-:S04]  /*4000*/  FMUL R4, R4, R89 ;  /* 0x0000005904047220 */ /* 0x000fc80000400000 */
[----:B------:R-:W-:-:S05]  /*4010*/  FFMA R4, R29, R88, R4 ;  /* 0x000000581d047223 */ /* 0x000fca0000000004 */
[----:B------:R-:W-:-:S04]  /*4020*/  F2FP.F16.F32.PACK_AB R4, RZ, R4 ;  /* 0x00000004ff04723e */ /* 0x000fc800000000ff */
[----:B------:R-:W-:Y:S01]  /*4030*/  PRMT R6, R4, 0x7610, R6 ;  /* 0x0000761004067816 */ /* 0x000fe20000000006 */
[----:B------:R-:W-:-:S05]  /*4040*/  @P4 IMAD.MOV.U32 R4, RZ, RZ, R14 ;  /* 0x000000ffff044224 */ /* 0x000fca00078e000e */
[----:B------:R0:W-:Y:S01]  /*4050*/  @P4 STG.E.U16 desc[UR38][R4.64+0x12], R6 ;  /* 0x0000120604004986 */ /* 0x0001e2000c101526 */
[----:B------:R-:W-:-:S04]  /*4060*/  ISETP.NE.AND P4, PT, R115, RZ, PT ;  /* 0x000000ff7300720c */ /* 0x000fc80003f85270 */
[----:B------:R-:W-:-:S13]  /*4070*/  ISETP.GT.AND P4, PT, R3, 0x88, P4 ;  /* 0x000000880300780c */ /* 0x000fda0002784270 */
[----:B0-----:R-:W-:Y:S05]  /*4080*/  @!P4 BRA `(.L_x_102) ;  /* 0x000000000004c947 */ /* 0x001fea0003800000 */
[----:B------:R0:W5:Y:S02]  /*4090*/  LDG.E.LTC128B.U16 R114, desc[UR38][R12.64+0x10] ;  /* 0x000010260c727981 */ /* 0x000164000c1e1520 */
.L_x_102:
[----:B------:R-:W-:Y:S05]  /*40a0*/  BSYNC B1 ;  /* 0x0000000000017941 */ /* 0x000fea0003800000 */
.L_x_101:
        /* <DEDUP_REMOVED lines=9> */
.L_x_104:
[----:B------:R-:W-:Y:S05]  /*4140*/  BSYNC B1 ;  /* 0x0000000000017941 */ /* 0x000fea0003800000 */
.L_x_103:
[----:B-----5:R-:W-:Y:S01]  /*4150*/  HADD2.F32 R4, -RZ, R114.H0_H0 ;  /* 0x20000072ff047230 */ /* 0x020fe20000004100 */
[----:B------:R-:W-:Y:S01]  /*4160*/  ISETP.NE.AND P6, PT, R118, RZ, PT ;  /* 0x000000ff7600720c */ /* 0x000fe20003fc5270 */
        /* <DEDUP_REMOVED lines=8> */
[----:B------:R-:W-:-:S13]  /*41f0*/  ISETP.GT.AND P4, PT, R3, 0x80, P6 ;  /* 0x000000800300780c */ /* 0x000fda0003784270 */
[----:B0-----:R-:W-:Y:S05]  /*4200*/  @!P4 BRA `(.L_x_106) ;  /* 0x000000000004c947 */ /* 0x001fea0003800000 */
[----:B------:R0:W5:Y:S02]  /*4210*/  LDG.E.LTC128B.U16 R114, desc[UR38][R60.64+0x20] ;  /* 0x000020263c727981 */ /* 0x000164000c1e1520 */
.L_x_106:
[----:B------:R-:W-:Y:S05]  /*4220*/  BSYNC B1 ;  /* 0x0000000000017941 */ /* 0x000fea0003800000 */
.L_x_105:
[----:B-----5:R-:W-:Y:S01]  /*4230*/  HADD2.F32 R4, -RZ, R114.H0_H0 ;  /* 0x20000072ff047230 */ /* 0x020fe20000004100 */
[----:B------:R-:W-:Y:S01]  /*4240*/  ISETP.NE.AND P6, PT, R100, RZ, PT ;  /* 0x000000ff6400720c */ /* 0x000fe20003fc5270 */
[----:B------:R-:W-:Y:S03]  /*4250*/  BSSY B1, `(.L_x_107) ;  /* 0x000000b000017945 */ /* 0x000fe60003800000 */
[----:B------:R-:W-:Y:S01]  /*4260*/  FMUL R5, R4, R89 ;  /* 0x0000005904057220 */ /* 0x000fe20000400000 */
[----:B------:R-:W-:-:S03]  /*4270*/  @P4 IMAD.MOV.U32 R4, RZ, RZ, R14 ;  /* 0x000000ffff044224 */ /* 0x000fc600078e000e */
        /* <DEDUP_REMOVED lines=8> */
.L_x_108:
[----:B------:R-:W-:Y:S05]  /*4300*/  BSYNC B1 ;  /* 0x0000000000017941 */ /* 0x000fea0003800000 */
.L_x_107:
        /* <DEDUP_REMOVED lines=13> */
.L_x_110:
[----:B------:R-:W-:Y:S05]  /*43e0*/  BSYNC B1 ;  /* 0x0000000000017941 */ /* 0x000fea0003800000 */
.L_x_109:
[----:B-----5:R-:W-:Y:S01]  /*43f0*/  HADD2.F32 R4, -RZ, R114.H0_H0 ;  /* 0x20000072ff047230 */ /* 0x020fe20000004100 */
[----:B------:R-:W-:Y:S04]  /*4400*/  BSSY B1, `(.L_x_111) ;  /* 0x000000b000017945 */ /* 0x000fe80003800000 */
        /* <DEDUP_REMOVED lines=10> */
.L_x_112:
[----:B------:R-:W-:Y:S05]  /*44b0*/  BSYNC B1 ;  /* 0x0000000000017941 */ /* 0x000fea0003800000 */
.L_x_111:
        /* <DEDUP_REMOVED lines=13> */
.L_x_114:
[----:B------:R-:W-:Y:S05]  /*4590*/  BSYNC B1 ;  /* 0x0000000000017941 */ /* 0x000fea0003800000 */
.L_x_113:
        /* <DEDUP_REMOVED lines=13> */
.L_x_116:
[----:B------:R-:W-:Y:S05]  /*4670*/  BSYNC B1 ;  /* 0x0000000000017941 */ /* 0x000fea0003800000 */
.L_x_115:
        /* <DEDUP_REMOVED lines=13> */
.L_x_118:
[----:B------:R-:W-:Y:S05]  /*4750*/  BSYNC B1 ;  /* 0x0000000000017941 */ /* 0x000fea0003800000 */
.L_x_117:
        /* <DEDUP_REMOVED lines=12> */
.L_x_120:
[----:B------:R-:W-:Y:S05]  /*4820*/  BSYNC B1 ;  /* 0x0000000000017941 */ /* 0x000fea0003800000 */
.L_x_119:
        /* <DEDUP_REMOVED lines=13> */
.L_x_122:
[----:B------:R-:W-:Y:S05]  /*4900*/  BSYNC B1 ;  /* 0x0000000000017941 */ /* 0x000fea0003800000 */
.L_x_121:
        /* <DEDUP_REMOVED lines=13> */
.L_x_124:
[----:B------:R-:W-:Y:S05]  /*49e0*/  BSYNC B1 ;  /* 0x0000000000017941 */ /* 0x000fea0003800000 */
.L_x_123:
        /* <DEDUP_REMOVED lines=13> */
.L_x_126:
[----:B------:R-:W-:Y:S05]  /*4ac0*/  BSYNC B1 ;  /* 0x0000000000017941 */ /* 0x000fea0003800000 */
.L_x_125:
        /* <DEDUP_REMOVED lines=12> */
.L_x_128:
[----:B------:R-:W-:Y:S05]  /*4b90*/  BSYNC B1 ;  /* 0x0000000000017941 */ /* 0x000fea0003800000 */
.L_x_127:
        /* <DEDUP_REMOVED lines=13> */
.L_x_130:
[----:B------:R-:W-:Y:S05]  /*4c70*/  BSYNC B1 ;  /* 0x0000000000017941 */ /* 0x000fea0003800000 */
.L_x_129:
        /* <DEDUP_REMOVED lines=12> */
.L_x_132:
[----:B------:R-:W-:Y:S05]  /*4d40*/  BSYNC B1 ;  /* 0x0000000000017941 */ /* 0x000fea0003800000 */
.L_x_131:
        /* <DEDUP_REMOVED lines=12> */
.L_x_134:
[----:B------:R-:W-:Y:S05]  /*4e10*/  BSYNC B1 ;  /* 0x0000000000017941 */ /* 0x000fea0003800000 */
.L_x_133:
[----:B-----5:R-:W-:Y:S01]  /*4e20*/  HADD2.F32 R4, -RZ, R114.H0_H0 ;  /* 0x20000072ff047230 */ /* 0x020fe20000004100 */
[----:B------:R-:W-:Y:S01]  /*4e30*/  ISETP.GT.AND P5, PT, R3, 0x88, P5 ;  /* 0x000000880300780c */ /* 0x000fe20002fa4270 */
        /* <DEDUP_REMOVED lines=8> */
[----:B------:R-:W-:Y:S05]  /*4ec0*/  @!P5 BRA `(.L_x_136) ;  /* 0x000000000004d947 */ /* 0x000fea0003800000 */
[----:B------:R0:W5:Y:S02]  /*4ed0*/  LDG.E.LTC128B.U16 R114, desc[UR38][R12.64+0x52] ;  /* 0x000052260c727981 */ /* 0x000164000c1e1520 */
.L_x_136:
[----:B------:R-:W-:Y:S05]  /*4ee0*/  BSYNC B1 ;  /* 0x0000000000017941 */ /* 0x000fea0003800000 */
.L_x_135:
[----:B0----5:R-:W-:Y:S01]  /*4ef0*/  HADD2.F32 R4, -RZ, R114.H0_H0 ;  /* 0x20000072ff047230 */ /* 0x021fe20000004100 */
        /* <DEDUP_REMOVED lines=11> */
.L_x_138:
[----:B------:R-:W-:Y:S05]  /*4fb0*/  BSYNC B1 ;  /* 0x0000000000017941 */ /* 0x000fea0003800000 */
.L_x_137:
[----:B0----5:R-:W-:Y:S01]  /*4fc0*/  HADD2.F32 R4, -RZ, R114.H0_H0 ;  /* 0x20000072ff047230 */ /* 0x021fe20000004100 */
        /* <DEDUP_REMOVED lines=11> */
.L_x_140:
[----:B------:R-:W-:Y:S05]  /*5080*/  BSYNC B1 ;  /* 0x0000000000017941 */ /* 0x000fea0003800000 */
.L_x_139:
        /* <DEDUP_REMOVED lines=12> */
.L_x_142:
[----:B------:R-:W-:Y:S05]  /*5150*/  BSYNC B1 ;  /* 0x0000000000017941 */ /* 0x000fea0003800000 */
.L_x_141:
        /* <DEDUP_REMOVED lines=12> */
.L_x_144:
[----:B------:R-:W-:Y:S05]  /*5220*/  BSYNC B1 ;  /* 0x0000000000017941 */ /* 0x000fea0003800000 */
.L_x_143:
        /* <DEDUP_REMOVED lines=12> */
.L_x_146:
[----:B------:R-:W-:Y:S05]  /*52f0*/  BSYNC B1 ;  /* 0x0000000000017941 */ /* 0x000fea0003800000 */
.L_x_145:
        /* <DEDUP_REMOVED lines=12> */
.L_x_148:
[----:B------:R-:W-:Y:S05]  /*53c0*/  BSYNC B1 ;  /* 0x0000000000017941 */ /* 0x000fea0003800000 */
.L_x_147:
        /* <DEDUP_REMOVED lines=9> */
.L_x_150:
[----:B------:R-:W-:Y:S05]  /*5460*/  BSYNC B1 ;  /* 0x0000000000017941 */ /* 0x000fea0003800000 */
.L_x_149:
        /* <DEDUP_REMOVED lines=12> */
.L_x_152:
[----:B------:R-:W-:Y:S05]  /*5530*/  BSYNC B1 ;  /* 0x0000000000017941 */ /* 0x000fea0003800000 */
.L_x_151:
[----:B------:R-:W-:Y:S05]  /*5540*/  @!P0 BRA `(.L_x_153) ;  /* 0x0000001400848947 */ /* 0x000fea0003800000 */
[----:B-----5:R-:W-:-:S05]  /*5550*/  HADD2.F32 R114, -RZ, R114.H0_H0 ;  /* 0x20000072ff727230 */ /* 0x020fca0000004100 */
[----:B------:R-:W-:-:S04]  /*5560*/  FMUL R114, R114, R89 ;  /* 0x0000005972727220 */ /* 0x000fc80000400000 */
[----:B------:R-:W-:-:S05]  /*5570*/  FFMA R114, R55, R88, R114 ;  /* 0x0000005837727223 */ /* 0x000fca0000000072 */
[----:B------:R-:W-:-:S05]  /*5580*/  F2FP.F16.F32.PACK_AB R114, RZ, R114 ;  /* 0x00000072ff72723e */ /* 0x000fca00000000ff */
[----:B------:R0:W-:Y:S01]  /*5590*/  STG.E.U16 desc[UR38][R10.64+0x72], R114 ;  /* 0x000072720a007986 */ /* 0x0001e2000c101526 */
[----:B------:R-:W-:Y:S05]  /*55a0*/  BRA `(.L_x_153) ;  /* 0x00000014006c7947 */ /* 0x000fea0003800000 */
.L_x_30:
[----:B------:R-:W-:Y:S01]  /*55b0*/  ULDC.64 UR4, c[0x0][0x5c0] ;  /* 0x0001700000047ab9 */ /* 0x000fe20000000a00 */
[-C--:B------:R-:W-:Y:S01]  /*55c0*/  FMUL R56, R56, R88.reuse ;  /* 0x0000005838387220 */ /* 0x080fe20000400000 */
[----:B------:R-:W-:Y:S01]  /*55d0*/  LEA R10, P1, R110, UR4, 0x1 ;  /* 0x000000046e0a7c11 */ /* 0x000fe2000f8208ff */
[----:B------:R-:W-:Y:S01]  /*55e0*/  IMAD.SHL.U32 R7, R94, 0x2, RZ ;  /* 0x000000025e077824 */ /* 0x000fe200078e00ff */
[----:B------:R-:W-:Y:S01]  /*55f0*/  ISETP.GT.AND P3, PT, R4, 0x1, PT ;  /* 0x000000010400780c */ /* 0x000fe20003f64270 */
[----:B------:R-:W-:Y:S01]  /*5600*/  FMUL R57, R57, R88 ;  /* 0x0000005839397220 */ /* 0x000fe20000400000 */
[----:B------:R-:W-:Y:S01]  /*5610*/  F2FP.F16.F32.PACK_AB R56, RZ, R56 ;  /* 0x00000038ff38723e */ /* 0x000fe200000000ff */
[-C--:B------:R-:W-:Y:S01]  /*5620*/  FMUL R58, R58, R88.reuse ;  /* 0x000000583a3a7220 */ /* 0x080fe20000400000 */
[----:B------:R-:W-:Y:S01]  /*5630*/  LEA.HI.X R11, R110, UR5, R103, 0x1, P1 ;  /* 0x000000056e0b7c11 */ /* 0x000fe200088f0c67 */
[-C--:B------:R-:W-:Y:S01]  /*5640*/  FMUL R59, R59, R88.reuse ;  /* 0x000000583b3b7220 */ /* 0x080fe20000400000 */
[----:B------:R-:W-:Y:S01]  /*5650*/  ISETP.GT.AND P1, PT, R3, RZ, P3 ;  /* 0x000000ff0300720c */ /* 0x000fe20001f24270 */
[----:B------:R-:W-:Y:S01]  /*5660*/  IMAD.SHL.U32 R19, R95, 0x2, RZ ;  /* 0x000000025f137824 */ /* 0x000fe200078e00ff */
[----:B------:R-:W-:Y:S01]  /*5670*/  ISETP.GT.AND P2, PT, R3, 0x8, P6 ;  /* 0x000000080300780c */ /* 0x000fe20003744270 */
[----:B------:R-:W-:Y:S01]  /*5680*/  @P0 STG.E.U16 desc[UR38][R10.64], R56 ;  /* 0x000000380a000986 */ /* 0x000fe2000c101526 */
[----:B------:R-:W-:Y:S01]  /*5690*/  SHF.L.U64.HI R5, R94, 0x1, R93 ;  /* 0x000000015e057819 */ /* 0x000fe2000001025d */
[----:B------:R-:W-:Y:S01]  /*56a0*/  FMUL R60, R60, R88 ;  /* 0x000000583c3c7220 */ /* 0x000fe20000400000 */
[----:B------:R-:W-:Y:S01]  /*56b0*/  IADD3 R8, P0, R7, R10, RZ ;  /* 0x0000000a07087210 */ /* 0x000fe20007f1e0ff */
[-C--:B------:R-:W-:Y:S01]  /*56c0*/  FMUL R61, R61, R88.reuse ;  /* 0x000000583d3d7220 */ /* 0x080fe20000400000 */
[----:B------:R-:W-:Y:S01]  /*56d0*/  F2FP.F16.F32.PACK_AB R57, RZ, R57 ;  /* 0x00000039ff39723e */ /* 0x000fe200000000ff */
[----:B------:R-:W-:Y:S01]  /*56e0*/  FMUL R63, R63, R88 ;  /* 0x000000583f3f7220 */ /* 0x000fe20000400000 */
[----:B------:R-:W-:Y:S01]  /*56f0*/  F2FP.F16.F32.PACK_AB R58, RZ, R58 ;  /* 0x0000003aff3a723e */ /* 0x000fe200000000ff */
[----:B------:R-:W-:Y:S01]  /*5700*/  IMAD.X R9, R5, 0x1, R11, P0 ;  /* 0x0000000105097824 */ /* 0x000fe200000e060b */
[----:B------:R-:W-:Y:S01]  /*5710*/  ISETP.GT.AND P0, PT, R3, 0x8, P3 ;  /* 0x000000080300780c */ /* 0x000fe20001f04270 */
[----:B------:R-:W-:Y:S01]  /*5720*/  @P1 STG.E.U16 desc[UR38][R10.64+0x2], R57 ;  /* 0x000002390a001986 */ /* 0x000fe2000c101526 */
[----:B------:R-:W-:Y:S01]  /*5730*/  F2FP.F16.F32.PACK_AB R59, RZ, R59 ;  /* 0x0000003bff3b723e */ /* 0x000fe200000000ff */
[----:B------:R-:W-:Y:S01]  /*5740*/  FMUL R62, R62, R88 ;  /* 0x000000583e3e7220 */ /* 0x000fe20000400000 */
[----:B------:R-:W-:Y:S01]  /*5750*/  SHF.L.U64.HI R13, R95, 0x1, R92 ;  /* 0x000000015f0d7819 */ /* 0x000fe2000001025c */
[----:B------:R-:W-:Y:S01]  /*5760*/  @P2 STG.E.U16 desc[UR38][R8.64], R58 ;  /* 0x0000003a08002986 */ /* 0x000fe2000c101526 */
[----:B------:R-:W-:Y:S01]  /*5770*/  IADD3 R6, P1, P2, R19, R10, R7 ;  /* 0x0000000a13067210 */ /* 0x000fe20007a3e007 */
[-C--:B------:R-:W-:Y:S01]  /*5780*/  FMUL R64, R64, R88.reuse ;  /* 0x0000005840407220 */ /* 0x080fe20000400000 */
[C---:B------:R-:W-:Y:S01]  /*5790*/  ISETP.GT.AND P4, PT, R4.reuse, 0x8, PT ;  /* 0x000000080400780c */ /* 0x040fe20003f84270 */
[-C--:B------:R-:W-:Y:S01]  /*57a0*/  FMUL R65, R65, R88.reuse ;  /* 0x0000005841417220 */ /* 0x080fe20000400000 */
[----:B------:R-:W-:Y:S01]  /*57b0*/  ISETP.GT.AND P3, PT, R4, 0x9, PT ;  /* 0x000000090400780c */ /* 0x000fe20003f64270 */
[-C--:B------:R-:W-:Y:S01]  /*57c0*/  FMUL R66, R66, R88.reuse ;  /* 0x0000005842427220 */ /* 0x080fe20000400000 */
[----:B------:R-:W-:Y:S01]  /*57d0*/  IADD3.X R7, R13, R11, R5, P1, P2 ;  /* 0x0000000b0d077210 */ /* 0x000fe20000fe4405 */
[----:B------:R-:W-:Y:S01]  /*57e0*/  @P0 STG.E.U16 desc[UR38][R8.64+0x2], R59 ;  /* 0x0000023b08000986 */ /* 0x000fe2000c101526 */
[----:B------:R-:W-:Y:S01]  /*57f0*/  ISETP.GT.AND P1, PT, R3, RZ, P4 ;  /* 0x000000ff0300720c */ /* 0x000fe20002724270 */
[-C--:B------:R-:W-:Y:S01]  /*5800*/  FMUL R67, R67, R88.reuse ;  /* 0x0000005843437220 */ /* 0x080fe20000400000 */
[----:B------:R-:W-:Y:S01]  /*5810*/  ISETP.GT.AND P0, PT, R3, RZ, P3 ;  /* 0x000000ff0300720c */ /* 0x000fe20001f04270 */
[----:B------:R-:W-:Y:S01]  /*5820*/  FMUL R68, R68, R88 ;  /* 0x0000005844447220 */ /* 0x000fe20000400000 */
[----:B------:R-:W-:Y:S01]  /*5830*/  F2FP.F16.F32.PACK_AB R60, RZ, R60 ;  /* 0x0000003cff3c723e */ /* 0x000fe200000000ff */
[-C--:B------:R-:W-:Y:S01]  /*5840*/  FMUL R69, R69, R88.reuse ;  /* 0x0000005845457220 */ /* 0x080fe20000400000 */
[----:B------:R-:W-:Y:S01]  /*5850*/  F2FP.F16.F32.PACK_AB R61, RZ, R61 ;  /* 0x0000003dff3d723e */ /* 0x000fe200000000ff */
[-C--:B------:R-:W-:Y:S01]  /*5860*/  FMUL R70, R70, R88.reuse ;  /* 0x0000005846467220 */ /* 0x080fe20000400000 */
[----:B------:R-:W-:Y:S01]  /*5870*/  F2FP.F16.F32.PACK_AB R63, RZ, R63 ;  /* 0x0000003fff3f723e */ /* 0x000fe200000000ff */
[----:B------:R-:W-:Y:S01]  /*5880*/  FMUL R71, R71, R88 ;  /* 0x0000005847477220 */ /* 0x000fe20000400000 */
[----:B------:R-:W-:Y:S01]  /*5890*/  F2FP.F16.F32.PACK_AB R62, RZ, R62 ;  /* 0x0000003eff3e723e */ /* 0x000fe200000000ff */
[----:B------:R-:W-:Y:S01]  /*58a0*/  FMUL R72, R72, R88 ;  /* 0x0000005848487220 */ /* 0x000fe20000400000 */
[----:B------:R-:W-:Y:S01]  /*58b0*/  F2FP.F16.F32.PACK_AB R64, RZ, R64 ;  /* 0x00000040ff40723e */ /* 0x000fe200000000ff */
[----:B------:R-:W-:Y:S01]  /*58c0*/  @P1 STG.E.U16 desc[UR38][R10.64+0x10], R60 ;  /* 0x0000103c0a001986 */ /* 0x000fe2000c101526 */
[----:B------:R-:W-:Y:S01]  /*58d0*/  ISETP.GT.AND P1, PT, R3, 0x8, P4 ;  /* 0x000000080300780c */ /* 0x000fe20002724270 */
[-C--:B------:R-:W-:Y:S01]  /*58e0*/  FMUL R73, R73, R88.reuse ;  /* 0x0000005849497220 */ /* 0x080fe20000400000 */
[----:B------:R-:W-:Y:S01]  /*58f0*/  ISETP.GT.AND P2, PT, R4, 0x11, PT ;  /* 0x000000110400780c */ /* 0x000fe20003f44270 */
[----:B------:R-:W-:Y:S01]  /*5900*/  @P0 STG.E.U16 desc[UR38][R10.64+0x12], R61 ;  /* 0x0000123d0a000986 */ /* 0x000fe2000c101526 */
[----:B------:R-:W-:Y:S01]  /*5910*/  ISETP.GT.AND P0, PT, R3, 0x8, P3 ;  /* 0x000000080300780c */ /* 0x000fe20001f04270 */
[-C--:B------:R-:W-:Y:S01]  /*5920*/  FMUL R74, R74, R88.reuse ;  /* 0x000000584a4a7220 */ /* 0x080fe20000400000 */
[----:B------:R-:W-:Y:S01]  /*5930*/  ISETP.GT.AND P3, PT, R4, 0x10, PT ;  /* 0x000000100400780c */ /* 0x000fe20003f64270 */
[-C--:B------:R-:W-:Y:S01]  /*5940*/  FMUL R75, R75, R88.reuse ;  /* 0x000000584b4b7220 */ /* 0x080fe20000400000 */
[----:B------:R-:W-:Y:S01]  /*5950*/  F2FP.F16.F32.PACK_AB R65, RZ, R65 ;  /* 0x00000041ff41723e */ /* 0x000fe200000000ff */
[----:B------:R-:W-:Y:S01]  /*5960*/  FMUL R76, R76, R88 ;  /* 0x000000584c4c7220 */ /* 0x000fe20000400000 */
[----:B------:R-:W-:Y:S01]  /*5970*/  F2FP.F16.F32.PACK_AB R66, RZ, R66 ;  /* 0x00000042ff42723e */ /* 0x000fe200000000ff */
[----:B------:R-:W-:Y:S01]  /*5980*/  FMUL R77, R77, R88 ;  /* 0x000000584d4d7220 */ /* 0x000fe20000400000 */
[----:B------:R-:W-:Y:S01]  /*5990*/  F2FP.F16.F32.PACK_AB R67, RZ, R67 ;  /* 0x00000043ff43723e */ /* 0x000fe200000000ff */
[----:B------:R-:W-:Y:S01]  /*59a0*/  @P1 STG.E.U16 desc[UR38][R8.64+0x10], R62 ;  /* 0x0000103e08001986 */ /* 0x000fe2000c101526 */
[----:B------:R-:W-:Y:S01]  /*59b0*/  F2FP.F16.F32.PACK_AB R68, RZ, R68 ;  /* 0x00000044ff44723e */ /* 0x000fe200000000ff */
[-C--:B------:R-:W-:Y:S01]  /*59c0*/  FMUL R78, R78, R88.reuse ;  /* 0x000000584e4e7220 */ /* 0x080fe20000400000 */
[----:B------:R-:W-:Y:S01]  /*59d0*/  ISETP.GT.AND P1, PT, R4, 0x19, PT ;  /* 0x000000190400780c */ /* 0x000fe20003f24270 */
[----:B------:R-:W-:Y:S01]  /*59e0*/  @P0 STG.E.U16 desc[UR38][R8.64+0x12], R63 ;  /* 0x0000123f08000986 */ /* 0x000fe2000c101526 */
[----:B------:R-:W-:Y:S01]  /*59f0*/  ISETP.GT.AND P0, PT, R3, RZ, P3 ;  /* 0x000000ff0300720c */ /* 0x000fe20001f04270 */
[-C--:B------:R-:W-:Y:S01]  /*5a00*/  FMUL R79, R79, R88.reuse ;  /* 0x000000584f4f7220 */ /* 0x080fe20000400000 */
[----:B------:R-:W-:Y:S01]  /*5a10*/  F2FP.F16.F32.PACK_AB R69, RZ, R69 ;  /* 0x00000045ff45723e */ /* 0x000fe200000000ff */
[----:B------:R-:W-:Y:S01]  /*5a20*/  FMUL R80, R80, R88 ;  /* 0x0000005850507220 */ /* 0x000fe20000400000 */
[----:B------:R-:W-:Y:S01]  /*5a30*/  F2FP.F16.F32.PACK_AB R70, RZ, R70 ;  /* 0x00000046ff46723e */ /* 0x000fe200000000ff */
        /* <DEDUP_REMOVED lines=8> */
[----:B------:R-:W-:Y:S01]  /*5ac0*/  @P0 STG.E.U16 desc[UR38][R10.64+0x20], R64 ;  /* 0x000020400a000986 */ /* 0x000fe2000c101526 */
[----:B------:R-:W-:Y:S01]  /*5ad0*/  ISETP.GT.AND P0, PT, R3, RZ, P2 ;  /* 0x000000ff0300720c */ /* 0x000fe20001704270 */
[-C--:B------:R-:W-:Y:S01]  /*5ae0*/  FMUL R85, R85, R88.reuse ;  /* 0x0000005855557220 */ /* 0x080fe20000400000 */
[----:B------:R-:W-:Y:S01]  /*5af0*/  F2FP.F16.F32.PACK_AB R75, RZ, R75 ;  /* 0x0000004bff4b723e */ /* 0x000fe200000000ff */
[-C--:B------:R-:W-:Y:S01]  /*5b00*/  FMUL R86, R86, R88.reuse ;  /* 0x0000005856567220 */ /* 0x080fe20000400000 */
[----:B------:R-:W-:Y:S01]  /*5b10*/  ISETP.GT.AND P5, PT, R4, 0x28, PT ;  /* 0x000000280400780c */ /* 0x000fe20003fa4270 */
[----:B------:R-:W-:Y:S01]  /*5b20*/  FMUL R87, R87, R88 ;  /* 0x0000005857577220 */ /* 0x000fe20000400000 */
[----:B------:R-:W-:Y:S01]  /*5b30*/  F2FP.F16.F32.PACK_AB R76, RZ, R76 ;  /* 0x0000004cff4c723e */ /* 0x000fe200000000ff */
[-C--:B------:R-:W-:Y:S01]  /*5b40*/  FMUL R24, R24, R88.reuse ;  /* 0x0000005818187220 */ /* 0x080fe20000400000 */
[----:B------:R-:W-:Y:S01]  /*5b50*/  ISETP.GT.AND P4, PT, R4, 0x29, PT ;  /* 0x000000290400780c */ /* 0x000fe20003f84270 */
[-C--:B------:R-:W-:Y:S01]  /*5b60*/  FMUL R25, R25, R88.reuse ;  /* 0x0000005819197220 */ /* 0x080fe20000400000 */
[----:B------:R-:W-:Y:S01]  /*5b70*/  F2FP.F16.F32.PACK_AB R77, RZ, R77 ;  /* 0x0000004dff4d723e */ /* 0x000fe200000000ff */
[----:B------:R-:W-:Y:S01]  /*5b80*/  FMUL R26, R26, R88 ;  /* 0x000000581a1a7220 */ /* 0x000fe20000400000 */
[----:B------:R-:W-:Y:S01]  /*5b90*/  F2FP.F16.F32.PACK_AB R78, RZ, R78 ;  /* 0x0000004eff4e723e */ /* 0x000fe200000000ff */
[----:B------:R-:W-:Y:S01]  /*5ba0*/  @P0 STG.E.U16 desc[UR38][R10.64+0x22], R65 ;  /* 0x000022410a000986 */ /* 0x000fe2000c101526 */
[----:B------:R-:W-:Y:S01]  /*5bb0*/  ISETP.GT.AND P0, PT, R3, 0x8, P3 ;  /* 0x000000080300780c */ /* 0x000fe20001f04270 */
[-C--:B------:R-:W-:Y:S01]  /*5bc0*/  FMUL R27, R27, R88.reuse ;  /* 0x000000581b1b7220 */ /* 0x080fe20000400000 */
[----:B------:R-:W-:Y:S01]  /*5bd0*/  F2FP.F16.F32.PACK_AB R79, RZ, R79 ;  /* 0x0000004fff4f723e */ /* 0x000fe200000000ff */
[-C--:B------:R-:W-:Y:S01]  /*5be0*/  FMUL R28, R28, R88.reuse ;  /* 0x000000581c1c7220 */ /* 0x080fe20000400000 */
[----:B------:R-:W-:Y:S01]  /*5bf0*/  ISETP.GT.AND P3, PT, R4, 0x30, PT ;  /* 0x000000300400780c */ /* 0x000fe20003f64270 */
        /* <DEDUP_REMOVED lines=8> */
[----:B------:R-:W-:Y:S01]  /*5c80*/  @P0 STG.E.U16 desc[UR38][R8.64+0x20], R66 ;  /* 0x0000204208000986 */ /* 0x000fe2000c101526 */
[----:B------:R-:W-:Y:S01]  /*5c90*/  ISETP.GT.AND P0, PT, R3, 0x8, P2 ;  /* 0x000000080300780c */ /* 0x000fe20001704270 */
[-C--:B------:R-:W-:Y:S01]  /*5ca0*/  FMUL R33, R33, R88.reuse ;  /* 0x0000005821217220 */ /* 0x080fe20000400000 */
[----:B------:R-:W-:Y:S01]  /*5cb0*/  ISETP.GT.AND P2, PT, R4, 0x18, PT ;  /* 0x000000180400780c */ /* 0x000fe20003f44270 */
[----:B------:R-:W-:Y:S01]  /*5cc0*/  FMUL R34, R34, R88 ;  /* 0x0000005822227220 */ /* 0x000fe20000400000 */
[----:B------:R-:W-:Y:S01]  /*5cd0*/  F2FP.F16.F32.PACK_AB R84, RZ, R84 ;  /* 0x00000054ff54723e */ /* 0x000fe200000000ff */
[-C--:B------:R-:W-:Y:S01]  /*5ce0*/  FMUL R35, R35, R88.reuse ;  /* 0x0000005823237220 */ /* 0x080fe20000400000 */
[----:B------:R-:W-:Y:S01]  /*5cf0*/  P2R R5, PR, RZ, 0x20 ;  /* 0x00000020ff057803 */ /* 0x000fe20000000000 */
[-C--:B------:R-:W-:Y:S01]  /*5d00*/  FMUL R36, R36, R88.reuse ;  /* 0x0000005824247220 */ /* 0x080fe20000400000 */
[----:B------:R-:W-:Y:S01]  /*5d10*/  F2FP.F16.F32.PACK_AB R85, RZ, R85 ;  /* 0x00000055ff55723e */ /* 0x000fe200000000ff */
[----:B------:R-:W-:Y:S01]  /*5d20*/  FMUL R37, R37, R88 ;  /* 0x0000005825257220 */ /* 0x000fe20000400000 */
[----:B------:R-:W-:Y:S01]  /*5d30*/  F2FP.F16.F32.PACK_AB R86, RZ, R86 ;  /* 0x00000056ff56723e */ /* 0x000fe200000000ff */
[-C--:B------:R-:W-:Y:S01]  /*5d40*/  FMUL R38, R38, R88.reuse ;  /* 0x0000005826267220 */ /* 0x080fe20000400000 */
[----:B------:R-:W-:Y:S01]  /*5d50*/  F2FP.F16.F32.PACK_AB R87, RZ, R87 ;  /* 0x00000057ff57723e */ /* 0x000fe200000000ff */
[----:B------:R-:W-:Y:S01]  /*5d60*/  @P0 STG.E.U16 desc[UR38][R8.64+0x22], R67 ;  /* 0x0000224308000986 */ /* 0x000fe2000c101526 */
[----:B------:R-:W-:Y:S01]  /*5d70*/  ISETP.GT.AND P0, PT, R3, RZ, P2 ;  /* 0x000000ff0300720c */ /* 0x000fe20001704270 */
        /* <DEDUP_REMOVED lines=36> */
[----:B------:R-:W-:Y:S01]  /*5fc0*/  FMUL R55, R55, R88 ;  /* 0x0000005837377220 */ /* 0x000fe20000400000 */
[----:B------:R-:W-:-:S02]  /*5fd0*/  F2FP.F16.F32.PACK_AB R39, RZ, R39 ;  /* 0x00000027ff27723e */ /* 0x000fc400000000ff */
[----:B------:R-:W-:Y:S01]  /*5fe0*/  F2FP.F16.F32.PACK_AB R40, RZ, R40 ;  /* 0x00000028ff28723e */ /* 0x000fe200000000ff */
[----:B------:R-:W-:Y:S01]  /*5ff0*/  @P0 STG.E.U16 desc[UR38][R8.64+0x30], R70 ;  /* 0x0000304608000986 */ /* 0x000fe2000c101526 */
[----:B------:R-:W-:Y:S02]  /*6000*/  ISETP.GT.AND P0, PT, R3, 0x8, P1 ;  /* 0x000000080300780c */ /* 0x000fe40000f04270 */
[----:B------:R-:W-:Y:S02]  /*6010*/  ISETP.GT.AND P1, PT, R4, 0x21, PT ;  /* 0x000000210400780c */ /* 0x000fe40003f24270 */
[----:B------:R-:W-:Y:S02]  /*6020*/  F2FP.F16.F32.PACK_AB R41, RZ, R41 ;  /* 0x00000029ff29723e */ /* 0x000fe400000000ff */
[----:B------:R-:W-:Y:S02]  /*6030*/  F2FP.F16.F32.PACK_AB R42, RZ, R42 ;  /* 0x0000002aff2a723e */ /* 0x000fe400000000ff */
[----:B------:R-:W-:-:S02]  /*6040*/  F2FP.F16.F32.PACK_AB R43, RZ, R43 ;  /* 0x0000002bff2b723e */ /* 0x000fc400000000ff */
[----:B------:R-:W-:Y:S02]  /*6050*/  F2FP.F16.F32.PACK_AB R44, RZ, R44 ;  /* 0x0000002cff2c723e */ /* 0x000fe400000000ff */
[----:B------:R-:W-:Y:S01]  /*6060*/  F2FP.F16.F32.PACK_AB R45, RZ, R45 ;  /* 0x0000002dff2d723e */ /* 0x000fe200000000ff */
[----:B------:R-:W-:Y:S01]  /*6070*/  @P0 STG.E.U16 desc[UR38][R8.64+0x32], R71 ;  /* 0x0000324708000986 */ /* 0x000fe2000c101526 */
[----:B------:R-:W-:Y:S02]  /*6080*/  ISETP.GT.AND P0, PT, R3, RZ, P2 ;  /* 0x000000ff0300720c */ /* 0x000fe40001704270 */
[----:B------:R-:W-:Y:S02]  /*6090*/  F2FP.F16.F32.PACK_AB R46, RZ, R46 ;  /* 0x0000002eff2e723e */ /* 0x000fe400000000ff */
[----:B------:R-:W-:Y:S02]  /*60a0*/  F2FP.F16.F32.PACK_AB R47, RZ, R47 ;  /* 0x0000002fff2f723e */ /* 0x000fe400000000ff */
[----:B------:R-:W-:-:S02]  /*60b0*/  F2FP.F16.F32.PACK_AB R48, RZ, R48 ;  /* 0x00000030ff30723e */ /* 0x000fc400000000ff */
[----:B------:R-:W-:Y:S02]  /*60c0*/  F2FP.F16.F32.PACK_AB R49, RZ, R49 ;  /* 0x00000031ff31723e */ /* 0x000fe400000000ff */
[----:B------:R-:W-:Y:S02]  /*60d0*/  F2FP.F16.F32.PACK_AB R50, RZ, R50 ;  /* 0x00000032ff32723e */ /* 0x000fe400000000ff */
[----:B------:R-:W-:Y:S01]  /*60e0*/  F2FP.F16.F32.PACK_AB R51, RZ, R51 ;  /* 0x00000033ff33723e */ /* 0x000fe200000000ff */
[----:B------:R-:W-:Y:S01]  /*60f0*/  @P0 STG.E.U16 desc[UR38][R10.64+0x40], R72 ;  /* 0x000040480a000986 */ /* 0x000fe2000c101526 */
[----:B------:R-:W-:Y:S02]  /*6100*/  ISETP.GT.AND P0, PT, R3, RZ, P1 ;  /* 0x000000ff0300720c */ /* 0x000fe40000f04270 */
[----:B------:R-:W-:Y:S02]  /*6110*/  F2FP.F16.F32.PACK_AB R52, RZ, R52 ;  /* 0x00000034ff34723e */ /* 0x000fe400000000ff */
[----:B------:R-:W-:-:S02]  /*6120*/  F2FP.F16.F32.PACK_AB R53, RZ, R53 ;  /* 0x00000035ff35723e */ /* 0x000fc400000000ff */
[----:B------:R-:W-:Y:S02]  /*6130*/  F2FP.F16.F32.PACK_AB R54, RZ, R54 ;  /* 0x00000036ff36723e */ /* 0x000fe400000000ff */
[----:B------:R-:W-:-:S05]  /*6140*/  F2FP.F16.F32.PACK_AB R55, RZ, R55 ;  /* 0x00000037ff37723e */ /* 0x000fca00000000ff */
[----:B------:R-:W-:Y:S01]  /*6150*/  @P0 STG.E.U16 desc[UR38][R10.64+0x42], R73 ;  /* 0x000042490a000986 */ /* 0x000fe2000c101526 */
[----:B------:R-:W-:Y:S02]  /*6160*/  ISETP.GT.AND P0, PT, R3, 0x8, P2 ;  /* 0x000000080300780c */ /* 0x000fe40001704270 */
[----:B------:R-:W-:-:S11]  /*6170*/  ISETP.GT.AND P2, PT, R4, 0x38, PT ;  /* 0x000000380400780c */ /* 0x000fd60003f44270 */
[----:B------:R-:W-:Y:S01]  /*6180*/  @P0 STG.E.U16 desc[UR38][R8.64+0x40], R74 ;  /* 0x0000404a08000986 */ /* 0x000fe2000c101526 */
[----:B------:R-:W-:-:S13]  /*6190*/  ISETP.GT.AND P0, PT, R3, 0x8, P1 ;  /* 0x000000080300780c */ /* 0x000fda0000f04270 */
[----:B------:R-:W-:Y:S01]  /*61a0*/  @P0 STG.E.U16 desc[UR38][R8.64+0x42], R75 ;  /* 0x0000424b08000986 */ /* 0x000fe2000c101526 */
[----:B------:R-:W-:-:S13]  /*61b0*/  ISETP.GT.AND P0, PT, R3, RZ, P5 ;  /* 0x000000ff0300720c */ /* 0x000fda0002f04270 */
[----:B------:R-:W-:Y:S01]  /*61c0*/  @P0 STG.E.U16 desc[UR38][R10.64+0x50], R76 ;  /* 0x0000504c0a000986 */ /* 0x000fe2000c101526 */
[----:B------:R-:W-:-:S13]  /*61d0*/  ISETP.GT.AND P0, PT, R3, RZ, P4 ;  /* 0x000000ff0300720c */ /* 0x000fda0002704270 */
[----:B------:R-:W-:Y:S01]  /*61e0*/  @P0 STG.E.U16 desc[UR38][R10.64+0x52], R77 ;  /* 0x0000524d0a000986 */ /* 0x000fe2000c101526 */
[----:B------:R-:W-:-:S13]  /*61f0*/  ISETP.GT.AND P0, PT, R3, 0x8, P5 ;  /* 0x000000080300780c */ /* 0x000fda0002f04270 */
[----:B------:R-:W-:Y:S01]  /*6200*/  @P0 STG.E.U16 desc[UR38][R8.64+0x50], R78 ;  /* 0x0000504e08000986 */ /* 0x000fe2000c101526 */
[----:B------:R-:W-:-:S13]  /*6210*/  ISETP.GT.AND P0, PT, R3, 0x8, P4 ;  /* 0x000000080300780c */ /* 0x000fda0002704270 */
[----:B------:R-:W-:Y:S01]  /*6220*/  @P0 STG.E.U16 desc[UR38][R8.64+0x52], R79 ;  /* 0x0000524f08000986 */ /* 0x000fe2000c101526 */
[----:B------:R-:W-:-:S13]  /*6230*/  ISETP.GT.AND P0, PT, R3, RZ, P3 ;  /* 0x000000ff0300720c */ /* 0x000fda0001f04270 */
[----:B------:R-:W-:Y:S01]  /*6240*/  @P0 STG.E.U16 desc[UR38][R10.64+0x60], R80 ;  /* 0x000060500a000986 */ /* 0x000fe2000c101526 */
[----:B------:R-:W-:-:S04]  /*6250*/  ISETP.GT.AND P0, PT, R4, 0x31, PT ;  /* 0x000000310400780c */ /* 0x000fc80003f04270 */
[----:B------:R-:W-:-:S13]  /*6260*/  ISETP.GT.AND P1, PT, R3, RZ, P0 ;  /* 0x000000ff0300720c */ /* 0x000fda0000724270 */
[----:B------:R-:W-:Y:S01]  /*6270*/  @P1 STG.E.U16 desc[UR38][R10.64+0x62], R81 ;  /* 0x000062510a001986 */ /* 0x000fe2000c101526 */
[----:B------:R-:W-:-:S13]  /*6280*/  ISETP.GT.AND P1, PT, R3, 0x8, P3 ;  /* 0x000000080300780c */ /* 0x000fda0001f24270 */
[----:B------:R-:W-:Y:S01]  /*6290*/  @P1 STG.E.U16 desc[UR38][R8.64+0x60], R82 ;  /* 0x0000605208001986 */ /* 0x000fe2000c101526 */
[----:B------:R-:W-:-:S13]  /*62a0*/  ISETP.GT.AND P1, PT, R3, 0x8, P0 ;  /* 0x000000080300780c */ /* 0x000fda0000724270 */
[----:B------:R-:W-:Y:S01]  /*62b0*/  @P1 STG.E.U16 desc[UR38][R8.64+0x62], R83 ;  /* 0x0000625308001986 */ /* 0x000fe2000c101526 */
[----:B------:R-:W-:-:S05]  /*62c0*/  IADD3 R14, P1, R19, R8, RZ ;  /* 0x00000008130e7210 */ /* 0x000fca0007f3e0ff */
[----:B------:R-:W-:Y:S01]  /*62d0*/  IMAD.X R15, R13, 0x1, R9, P1 ;  /* 0x000000010d0f7824 */ /* 0x000fe200008e0609 */
[----:B------:R-:W-:-:S13]  /*62e0*/  ISETP.GT.AND P1, PT, R3, RZ, P2 ;  /* 0x000000ff0300720c */ /* 0x000fda0001724270 */
[----:B------:R-:W-:Y:S01]  /*62f0*/  @P1 STG.E.U16 desc[UR38][R10.64+0x70], R84 ;  /* 0x000070540a001986 */ /* 0x000fe2000c101526 */
[----:B------:R-:W-:-:S05]  /*6300*/  IADD3 R20, P1, R19, R8, RZ ;  /* 0x0000000813147210 */ /* 0x000fca0007f3e0ff */
[----:B------:R-:W-:Y:S01]  /*6310*/  IMAD.X R21, R13, 0x1, R9, P1 ;  /* 0x000000010d157824 */ /* 0x000fe200008e0609 */
[----:B------:R-:W-:-:S05]  /*6320*/  IADD3 R12, P1, R19, R10, RZ ;  /* 0x0000000a130c7210 */ /* 0x000fca0007f3e0ff */
[----:B------:R-:W-:Y:S01]  /*6330*/  IMAD.X R13, R13, 0x1, R11, P1 ;  /* 0x000000010d0d7824 */ /* 0x000fe200008e060b */
[----:B------:R-:W-:-:S04]  /*6340*/  ISETP.GT.AND P1, PT, R4, 0x39, PT ;  /* 0x000000390400780c */ /* 0x000fc80003f24270 */
[----:B------:R-:W-:-:S13]  /*6350*/  ISETP.GT.AND P5, PT, R3, RZ, P1 ;  /* 0x000000ff0300720c */ /* 0x000fda0000fa4270 */
[----:B------:R-:W-:Y:S01]  /*6360*/  @P5 STG.E.U16 desc[UR38][R10.64+0x72], R85 ;  /* 0x000072550a005986 */ /* 0x000fe2000c101526 */
[----:B------:R-:W-:-:S13]  /*6370*/  ISETP.GT.AND P5, PT, R3, 0x8, P2 ;  /* 0x000000080300780c */ /* 0x000fda00017a4270 */
[----:B------:R-:W-:Y:S01]  /*6380*/  @P5 STG.E.U16 desc[UR38][R8.64+0x70], R86 ;  /* 0x0000705608005986 */ /* 0x000fe2000c101526 */
[----:B------:R-:W-:-:S13]  /*6390*/  ISETP.GT.AND P5, PT, R3, 0x8, P1 ;  /* 0x000000080300780c */ /* 0x000fda0000fa4270 */
[----:B------:R0:W-:Y:S01]  /*63a0*/  @P5 STG.E.U16 desc[UR38][R8.64+0x72], R87 ;  /* 0x0000725708005986 */ /* 0x0001e2000c101526 */
[C---:B------:R-:W-:Y:S02]  /*63b0*/  ISETP.GT.AND P5, PT, R3.reuse, 0x80, P6 ;  /* 0x000000800300780c */ /* 0x040fe400037a4270 */
[----:B------:R-:W-:-:S11]  /*63c0*/  ISETP.GT.AND P6, PT, R3, 0x88, P6 ;  /* 0x000000880300780c */ /* 0x000fd600037c4270 */
[----:B------:R-:W-:Y:S01]  /*63d0*/  @P5 STG.E.U16 desc[UR38][R12.64], R24 ;  /* 0x000000180c005986 */ /* 0x000fe2000c101526 */
[----:B------:R-:W-:-:S04]  /*63e0*/  ISETP.GT.AND P5, PT, R4, 0x1, PT ;  /* 0x000000010400780c */ /* 0x000fc80003fa4270 */
[----:B------:R-:W-:-:S13]  /*63f0*/  ISETP.GT.AND P5, PT, R3, 0x80, P5 ;  /* 0x000000800300780c */ /* 0x000fda0002fa4270 */
[----:B0-----:R-:W-:Y:S02]  /*6400*/  @P5 IMAD.MOV.U32 R8, RZ, RZ, R12 ;  /* 0x000000ffff085224 */ /* 0x001fe400078e000c */
[----:B------:R-:W-:-:S05]  /*6410*/  @P5 IMAD.MOV.U32 R9, RZ, RZ, R13 ;  /* 0x000000ffff095224 */ /* 0x000fca00078e000d */
[----:B------:R0:W-:Y:S01]  /*6420*/  @P5 STG.E.U16 desc[UR38][R8.64+0x2], R25 ;  /* 0x0000021908005986 */ /* 0x0001e2000c101526 */
[----:B------:R-:W-:-:S03]  /*6430*/  ISETP.NE.AND P5, PT, R5, RZ, PT ;  /* 0x000000ff0500720c */ /* 0x000fc60003fa5270 */
[----:B------:R-:W-:Y:S01]  /*6440*/  @P6 STG.E.U16 desc[UR38][R14.64], R26 ;  /* 0x0000001a0e006986 */ /* 0x000fe2000c101526 */
[----:B------:R-:W-:-:S04]  /*6450*/  ISETP.GT.AND P6, PT, R4, 0x1, PT ;  /* 0x000000010400780c */ /* 0x000fc80003fc4270 */
[----:B------:R-:W-:-:S13]  /*6460*/  ISETP.GT.AND P6, PT, R3, 0x88, P6 ;  /* 0x000000880300780c */ /* 0x000fda00037c4270 */
[----:B------:R-:W-:Y:S01]  /*6470*/  @P6 STG.E.U16 desc[UR38][R20.64+0x2], R27 ;  /* 0x0000021b14006986 */ /* 0x000fe2000c101526 */
[----:B------:R-:W-:-:S04]  /*6480*/  ISETP.GT.AND P6, PT, R4, 0x8, PT ;  /* 0x000000080400780c */ /* 0x000fc80003fc4270 */
[----:B------:R-:W-:-:S13]  /*6490*/  ISETP.GT.AND P6, PT, R3, 0x80, P6 ;  /* 0x000000800300780c */ /* 0x000fda00037c4270 */
[----:B0-----:R-:W-:Y:S02]  /*64a0*/  @P6 IMAD.MOV.U32 R8, RZ, RZ, R12 ;  /* 0x000000ffff086224 */ /* 0x001fe400078e000c */
[----:B------:R-:W-:-:S05]  /*64b0*/  @P6 IMAD.MOV.U32 R9, RZ, RZ, R13 ;  /* 0x000000ffff096224 */ /* 0x000fca00078e000d */
[----:B------:R0:W-:Y:S01]  /*64c0*/  @P6 STG.E.U16 desc[UR38][R8.64+0x10], R28 ;  /* 0x0000101c08006986 */ /* 0x0001e2000c101526 */
[----:B------:R-:W-:-:S04]  /*64d0*/  ISETP.GT.AND P6, PT, R4, 0x9, PT ;  /* 0x000000090400780c */ /* 0x000fc80003fc4270 */
[----:B------:R-:W-:-:S13]  /*64e0*/  ISETP.GT.AND P6, PT, R3, 0x80, P6 ;  /* 0x000000800300780c */ /* 0x000fda00037c4270 */
[----:B0-----:R-:W-:Y:S02]  /*64f0*/  @P6 IMAD.MOV.U32 R8, RZ, RZ, R12 ;  /* 0x000000ffff086224 */ /* 0x001fe400078e000c */
[----:B------:R-:W-:-:S05]  /*6500*/  @P6 IMAD.MOV.U32 R9, RZ, RZ, R13 ;  /* 0x000000ffff096224 */ /* 0x000fca00078e000d */
[----:B------:R0:W-:Y:S01]  /*6510*/  @P6 STG.E.U16 desc[UR38][R8.64+0x12], R29 ;  /* 0x0000121d08006986 */ /* 0x0001e2000c101526 */
[----:B------:R-:W-:-:S04]  /*6520*/  ISETP.GT.AND P6, PT, R4, 0x8, PT ;  /* 0x000000080400780c */ /* 0x000fc80003fc4270 */
[----:B------:R-:W-:-:S13]  /*6530*/  ISETP.GT.AND P6, PT, R3, 0x88, P6 ;  /* 0x000000880300780c */ /* 0x000fda00037c4270 */
        /* <DEDUP_REMOVED lines=45> */
[----:B------:R-:W-:Y:S01]  /*6810*/  @P6 STG.E.U16 desc[UR38][R8.64+0x42], R41 ;  /* 0x0000422908006986 */ /* 0x000fe2000c101526 */
[----:B------:R-:W-:-:S04]  /*6820*/  ISETP.GT.AND P6, PT, R4, 0x20, PT ;  /* 0x000000200400780c */ /* 0x000fc80003fc4270 */
[----:B------:R-:W-:-:S13]  /*6830*/  ISETP.GT.AND P6, PT, R3, 0x88, P6 ;  /* 0x000000880300780c */ /* 0x000fda00037c4270 */
[----:B------:R-:W-:Y:S01]  /*6840*/  @P6 STG.E.U16 desc[UR38][R6.64+0x40], R42 ;  /* 0x0000402a06006986 */ /* 0x000fe2000c101526 */
[----:B------:R-:W-:-:S04]  /*6850*/  ISETP.GT.AND P6, PT, R4, 0x21, PT ;  /* 0x000000210400780c */ /* 0x000fc80003fc4270 */
[----:B------:R-:W-:-:S13]  /*6860*/  ISETP.GT.AND P6, PT, R3, 0x88, P6 ;  /* 0x000000880300780c */ /* 0x000fda00037c4270 */
[----:B------:R-:W-:Y:S02]  /*6870*/  @P6 IMAD.MOV.U32 R4, RZ, RZ, R6 ;  /* 0x000000ffff046224 */ /* 0x000fe400078e0006 */
[----:B------:R-:W-:-:S05]  /*6880*/  @P6 IMAD.MOV.U32 R5, RZ, RZ, R7 ;  /* 0x000000ffff056224 */ /* 0x000fca00078e0007 */
[----:B------:R0:W-:Y:S01]  /*6890*/  @P6 STG.E.U16 desc[UR38][R4.64+0x42], R43 ;  /* 0x0000422b04006986 */ /* 0x0001e2000c101526 */
[C---:B------:R-:W-:Y:S02]  /*68a0*/  ISETP.GT.AND P6, PT, R3.reuse, 0x80, P5 ;  /* 0x000000800300780c */ /* 0x040fe40002fc4270 */
[----:B------:R-:W-:-:S11]  /*68b0*/  ISETP.GT.AND P5, PT, R3, 0x88, P5 ;  /* 0x000000880300780c */ /* 0x000fd60002fa4270 */
[----:B0-----:R-:W-:Y:S02]  /*68c0*/  @P6 IMAD.MOV.U32 R4, RZ, RZ, R12 ;  /* 0x000000ffff046224 */ /* 0x001fe400078e000c */
[----:B------:R-:W-:-:S05]  /*68d0*/  @P6 IMAD.MOV.U32 R5, RZ, RZ, R13 ;  /* 0x000000ffff056224 */ /* 0x000fca00078e000d */
[----:B------:R0:W-:Y:S01]  /*68e0*/  @P6 STG.E.U16 desc[UR38][R4.64+0x50], R44 ;  /* 0x0000502c04006986 */ /* 0x0001e2000c101526 */
[C---:B------:R-:W-:Y:S02]  /*68f0*/  ISETP.GT.AND P6, PT, R3.reuse, 0x80, P4 ;  /* 0x000000800300780c */ /* 0x040fe400027c4270 */
[----:B------:R-:W-:-:S11]  /*6900*/  ISETP.GT.AND P4, PT, R3, 0x88, P4 ;  /* 0x000000880300780c */ /* 0x000fd60002784270 */
[----:B0-----:R-:W-:Y:S02]  /*6910*/  @P6 IMAD.MOV.U32 R4, RZ, RZ, R12 ;  /* 0x000000ffff046224 */ /* 0x001fe400078e000c */
[----:B------:R-:W-:-:S05]  /*6920*/  @P6 IMAD.MOV.U32 R5, RZ, RZ, R13 ;  /* 0x000000ffff056224 */ /* 0x000fca00078e000d */
[----:B------:R0:W-:Y:S02]  /*6930*/  @P6 STG.E.U16 desc[UR38][R4.64+0x52], R45 ;  /* 0x0000522d04006986 */ /* 0x0001e4000c101526 */
[----:B0-----:R-:W-:Y:S02]  /*6940*/  @P5 IMAD.MOV.U32 R4, RZ, RZ, R6 ;  /* 0x000000ffff045224 */ /* 0x001fe400078e0006 */
[----:B------:R-:W-:-:S05]  /*6950*/  @P5 IMAD.MOV.U32 R5, RZ, RZ, R7 ;  /* 0x000000ffff055224 */ /* 0x000fca00078e0007 */
[----:B------:R0:W-:Y:S01]  /*6960*/  @P5 STG.E.U16 desc[UR38][R4.64+0x50], R46 ;  /* 0x0000502e04005986 */ /* 0x0001e2000c101526 */
[C---:B------:R-:W-:Y:S02]  /*6970*/  ISETP.GT.AND P5, PT, R3.reuse, 0x80, P3 ;  /* 0x000000800300780c */ /* 0x040fe40001fa4270 */
[----:B------:R-:W-:Y:S01]  /*6980*/  ISETP.GT.AND P3, PT, R3, 0x88, P3 ;  /* 0x000000880300780c */ /* 0x000fe20001f64270 */
        /* <DEDUP_REMOVED lines=17> */
[----:B------:R0:W-:Y:S02]  /*6aa0*/  @P3 STG.E.U16 desc[UR38][R4.64+0x60], R50 ;  /* 0x0000603204003986 */ /* 0x0001e4000c101526 */
[----:B0-----:R-:W-:Y:S02]  /*6ab0*/  @P0 IMAD.MOV.U32 R4, RZ, RZ, R6 ;  /* 0x000000ffff040224 */ /* 0x001fe400078e0006 */
[----:B------:R-:W-:-:S05]  /*6ac0*/  @P0 IMAD.MOV.U32 R5, RZ, RZ, R7 ;  /* 0x000000ffff050224 */ /* 0x000fca00078e0007 */
[----:B------:R0:W-:Y:S02]  /*6ad0*/  @P0 STG.E.U16 desc[UR38][R4.64+0x62], R51 ;  /* 0x0000623304000986 */ /* 0x0001e4000c101526 */
[----:B0-----:R-:W-:Y:S02]  /*6ae0*/  @P5 IMAD.MOV.U32 R4, RZ, RZ, R12 ;  /* 0x000000ffff045224 */ /* 0x001fe400078e000c */
[----:B------:R-:W-:-:S05]  /*6af0*/  @P5 IMAD.MOV.U32 R5, RZ, RZ, R13 ;  /* 0x000000ffff055224 */ /* 0x000fca00078e000d */
[----:B------:R0:W-:Y:S04]  /*6b00*/  @P5 STG.E.U16 desc[UR38][R4.64+0x70], R52 ;  /* 0x0000703404005986 */ /* 0x0001e8000c101526 */
[----:B------:R1:W-:Y:S01]  /*6b10*/  @P4 STG.E.U16 desc[UR38][R12.64+0x72], R53 ;  /* 0x000072350c004986 */ /* 0x0003e2000c101526 */
[----:B0-----:R-:W-:Y:S02]  /*6b20*/  @P2 IMAD.MOV.U32 R4, RZ, RZ, R6 ;  /* 0x000000ffff042224 */ /* 0x001fe400078e0006 */
[----:B------:R-:W-:-:S05]  /*6b30*/  @P2 IMAD.MOV.U32 R5, RZ, RZ, R7 ;  /* 0x000000ffff052224 */ /* 0x000fca00078e0007 */
[----:B------:R1:W-:Y:S04]  /*6b40*/  @P2 STG.E.U16 desc[UR38][R4.64+0x70], R54 ;  /* 0x0000703604002986 */ /* 0x0003e8000c101526 */
[----:B------:R1:W-:Y:S02]  /*6b50*/  @P1 STG.E.U16 desc[UR38][R6.64+0x72], R55 ;  /* 0x0000723706001986 */ /* 0x0003e4000c101526 */
.L_x_153:
[----:B------:R-:W-:Y:S05]  /*6b60*/  BSYNC B0 ;  /* 0x0000000000007941 */ /* 0x000fea0003800000 */
.L_x_29:
[----:B------:R-:W-:Y:S01]  /*6b70*/  IADD3 R16, P0, R16, UR36, RZ ;  /* 0x0000002410107c10 */ /* 0x000fe2000ff1e0ff */
[----:B------:R-:W-:Y:S01]  /*6b80*/  ULDC.64 UR4, c[0x0][0x650] ;  /* 0x0001940000047ab9 */ /* 0x000fe20000000a00 */
[----:B------:R-:W-:Y:S01]  /*6b90*/  PRMT R3, RZ, 0x7610, R3 ;  /* 0x00007610ff037816 */ /* 0x000fe20000000003 */
[----:B------:R-:W-:Y:S01]  /*6ba0*/  IMAD.MOV.U32 R100, RZ, RZ, -0x1 ;  /* 0xffffffffff647424 */ /* 0x000fe200078e00ff */
[----:B------:R-:W-:Y:S01]  /*6bb0*/  IADD3.X R17, R17, UR42, RZ, P0, !PT ;  /* 0x0000002a11117c10 */ /* 0x000fe200087fe4ff */
[----:B------:R-:W-:Y:S01]  /*6bc0*/  IMAD.MOV.U32 R19, RZ, RZ, -0x1 ;  /* 0xffffffffff137424 */ /* 0x000fe200078e00ff */
[----:B------:R-:W-:-:S04]  /*6bd0*/  ISETP.GE.U32.AND P0, PT, R16, UR4, PT ;  /* 0x0000000410007c0c */ /* 0x000fc8000bf06070 */
[----:B------:R-:W-:-:S13]  /*6be0*/  ISETP.GE.U32.AND.EX P0, PT, R17, UR5, PT, P0 ;  /* 0x0000000511007c0c */ /* 0x000fda000bf06100 */
[----:B------:R-:W-:Y:S05]  /*6bf0*/  @P0 BRA `(.L_x_154) ;  /* 0x0000000400500947 */ /* 0x000fea0003800000 */
[----:B0-----:R-:W0:Y:S01]  /*6c00*/  LDC.64 R10, c[0x0][0x628] ;  /* 0x00018a00ff0a7b82 */ /* 0x001e220000000a00 */
[----:B-1----:R-:W1:Y:S01]  /*6c10*/  S2R R12, SR_CTAID.X ;  /* 0x00000000000c7919 */ /* 0x002e620000002500 */
[----:B----4-:R-:W-:Y:S02]  /*6c20*/  IMAD.MOV.U32 R8, RZ, RZ, R16 ;  /* 0x000000ffff087224 */ /* 0x010fe400078e0010 */
[----:B------:R-:W-:Y:S01]  /*6c30*/  IMAD.MOV.U32 R9, RZ, RZ, R17 ;  /* 0x000000ffff097224 */ /* 0x000fe200078e0011 */
[----:B------:R-:W4:Y:S03]  /*6c40*/  S2R R20, SR_CTAID.Y ;  /* 0x0000000000147919 */ /* 0x000f260000002600 */
[----:B------:R-:W1:Y:S08]  /*6c50*/  LDC R0, c[0x0][0x630] ;  /* 0x00018c00ff007b82 */ /* 0x000e700000000800 */
[----:B------:R-:W1:Y:S01]  /*6c60*/  LDC.64 R14, c[0x0][0x620] ;  /* 0x00018800ff0e7b82 */ /* 0x000e620000000a00 */
[----:B0-----:R-:W-:-:S04]  /*6c70*/  ISETP.NE.U32.AND P0, PT, R10, RZ, PT ;  /* 0x000000ff0a00720c */ /* 0x001fc80003f05070 */
[----:B------:R-:W-:-:S13]  /*6c80*/  ISETP.NE.AND.EX P0, PT, R11, RZ, PT, P0 ;  /* 0x000000ff0b00720c */ /* 0x000fda0003f05300 */
[----:B-1--4-:R-:W-:Y:S05]  /*6c90*/  @!P0 BRA `(.L_x_155) ;  /* 0x0000000000288947 */ /* 0x012fea0003800000 */
        /* <DEDUP_REMOVED lines=10> */
.L_x_155:
[-CC-:B------:R-:W-:Y:S01]  /*6d40*/  SHF.R.U64 R19, R8, R0.reuse, R9.reuse ;  /* 0x0000000008137219 */ /* 0x180fe20000001209 */
[----:B------:R-:W0:Y:S01]  /*6d50*/  LDC.64 R26, c[0x0][0x640] ;  /* 0x00019000ff1a7b82 */ /* 0x000e220000000a00 */
[----:B------:R-:W-:Y:S01]  /*6d60*/  SHF.R.U32.HI R0, RZ, R0, R9 ;  /* 0x00000000ff007219 */ /* 0x000fe20000011609 */
[----:B------:R-:W-:Y:S01]  /*6d70*/  ULDC UR4, c[0x0][0x150] ;  /* 0x0000540000047ab9 */ /* 0x000fe20000000800 */
[----:B------:R-:W-:Y:S02]  /*6d80*/  IADD3 R3, P0, RZ, -R19, RZ ;  /* 0x80000013ff037210 */ /* 0x000fe40007f1e0ff */
[----:B------:R-:W-:-:S03]  /*6d90*/  I2FP.F32.U32 R7, R12 ;  /* 0x0000000c00077245 */ /* 0x000fc60000201000 */
[----:B------:R-:W1:Y:S01]  /*6da0*/  LDC R6, c[0x0][0x618] ;  /* 0x00018600ff067b82 */ /* 0x000e620000000800 */
[----:B------:R-:W-:Y:S02]  /*6db0*/  IMAD.X R5, RZ, RZ, ~R0, P0 ;  /* 0x000000ffff057224 */ /* 0x000fe400000e0e00 */
[----:B------:R-:W-:Y:S01]  /*6dc0*/  FMUL R7, R7, UR4 ;  /* 0x0000000407077c20 */ /* 0x000fe20008400000 */
[----:B------:R-:W-:Y:S01]  /*6dd0*/  ULDC UR4, c[0x0][0x154] ;  /* 0x0000550000047ab9 */ /* 0x000fe20000000800 */
[-C--:B------:R-:W-:Y:S02]  /*6de0*/  IMAD R0, R5, R14.reuse, RZ ;  /* 0x0000000e05007224 */ /* 0x080fe400078e02ff */
[C---:B------:R-:W-:Y:S01]  /*6df0*/  IMAD.WIDE.U32 R4, R3.reuse, R14, R16 ;  /* 0x0000000e03047225 */ /* 0x040fe200078e0010 */
[----:B------:R-:W4:Y:S01]  /*6e00*/  LDC R8, c[0x0][0x608] ;  /* 0x00018200ff087b82 */ /* 0x000f220000000800 */
[----:B------:R-:W2:Y:S02]  /*6e10*/  F2I.U32.TRUNC.NTZ R7, R7 ;  /* 0x0000000700077305 */ /* 0x000ea4000020f000 */
[----:B------:R-:W-:Y:S01]  /*6e20*/  IMAD R3, R3, R15, R0 ;  /* 0x0000000f03037224 */ /* 0x000fe200078e0200 */
[----:B------:R-:W-:-:S03]  /*6e30*/  I2FP.F32.U32 R0, R20 ;  /* 0x0000001400007245 */ /* 0x000fc60000201000 */
[----:B------:R-:W-:Y:S01]  /*6e40*/  IMAD.IADD R3, R5, 0x1, R3 ;  /* 0x0000000105037824 */ /* 0x000fe200078e0203 */
[----:B------:R-:W3:Y:S01]  /*6e50*/  LDC R11, c[0x0][0x658] ;  /* 0x00019600ff0b7b82 */ /* 0x000ee20000000800 */
[----:B0-----:R-:W-:-:S04]  /*6e60*/  ISETP.NE.U32.AND P0, PT, R26, RZ, PT ;  /* 0x000000ff1a00720c */ /* 0x001fc80003f05070 */
[----:B------:R-:W-:-:S03]  /*6e70*/  ISETP.NE.AND.EX P0, PT, R27, RZ, PT, P0 ;  /* 0x000000ff1b00720c */ /* 0x000fc60003f05300 */
[----:B------:R-:W0:Y:S01]  /*6e80*/  LDC R9, c[0x0][0x144] ;  /* 0x00005100ff097b82 */ /* 0x000e220000000800 */
[-C--:B-1----:R-:W-:Y:S01]  /*6e90*/  SHF.R.U64 R10, R4, R6.reuse, R3 ;  /* 0x00000006040a7219 */ /* 0x082fe20000001203 */
[----:B--2---:R-:W-:Y:S01]  /*6ea0*/  IMAD.MOV R7, RZ, RZ, -R7 ;  /* 0x000000ffff077224 */ /* 0x004fe200078e0a07 */
[----:B------:R-:W-:Y:S01]  /*6eb0*/  SHF.R.U32.HI R3, RZ, R6, R3 ;  /* 0x00000006ff037219 */ /* 0x000fe20000011603 */
[----:B------:R-:W-:-:S04]  /*6ec0*/  FMUL R6, R0, UR4 ;  /* 0x0000000400067c20 */ /* 0x000fc80008400000 */
[----:B------:R-:W1:Y:S01]  /*6ed0*/  LDC R21, c[0x0][0x148] ;  /* 0x00005200ff157b82 */ /* 0x000e620000000800 */
[----:B------:R2:W0:Y:S01]  /*6ee0*/  F2I.U32.TRUNC.NTZ R14, R6 ;  /* 0x00000006000e7305 */ /* 0x000422000020f000 */
[-CC-:B----4-:R-:W-:Y:S02]  /*6ef0*/  SHF.R.U64 R13, R10, R8.reuse, R3.reuse ;  /* 0x000000080a0d7219 */ /* 0x190fe40000001203 */
[----:B------:R-:W-:-:S04]  /*6f00*/  SHF.R.U32.HI R0, RZ, R8, R3 ;  /* 0x00000008ff007219 */ /* 0x000fc80000011603 */
[----:B------:R-:W4:Y:S01]  /*6f10*/  LDC R24, c[0x0][0x600] ;  /* 0x00018000ff187b82 */ /* 0x000f220000000800 */
[-CC-:B---3--:R-:W-:Y:S02]  /*6f20*/  SHF.R.U64 R15, R13, R11.reuse, R0.reuse ;  /* 0x0000000b0d0f7219 */ /* 0x188fe40000001200 */
[----:B------:R-:W-:-:S03]  /*6f30*/  SHF.R.U32.HI R5, RZ, R11, R0 ;  /* 0x0000000bff057219 */ /* 0x000fc60000011600 */
[----:B------:R-:W-:Y:S02]  /*6f40*/  IMAD.MOV.U32 R4, RZ, RZ, R15 ;  /* 0x000000ffff047224 */ /* 0x000fe400078e000f */
[----:B------:R-:W3:Y:S01]  /*6f50*/  LDC R28, c[0x0][0x648] ;  /* 0x00019200ff1c7b82 */ /* 0x000ee20000000800 */
[----:B0-----:R-:W-:-:S07]  /*6f60*/  IMAD R25, R9, R7, R12 ;  /* 0x0000000709197224 */ /* 0x001fce00078e020c */
[----:B------:R-:W0:Y:S08]  /*6f70*/  LDC R29, c[0x0][0x638] ;  /* 0x00018e00ff1d7b82 */ /* 0x000e300000000800 */
[----:B------:R-:W0:Y:S01]  /*6f80*/  LDC R30, c[0x0][0x610] ;  /* 0x00018400ff1e7b82 */ /* 0x000e220000000800 */
[----:B-12-4-:R-:W-:Y:S05]  /*6f90*/  @!P0 BRA `(.L_x_156) ;  /* 0x0000000000288947 */ /* 0x016fea0003800000 */
        /* <DEDUP_REMOVED lines=10> */
.L_x_156:
[----:B------:R-:W-:Y:S01]  /*7040*/  ISETP.NE.AND P0, PT, R2, 0x1, PT ;  /* 0x000000010200780c */ /* 0x000fe20003f05270 */
[----:B------:R-:W-:Y:S01]  /*7050*/  IMAD.MOV R14, RZ, RZ, -R14 ;  /* 0x000000ffff0e7224 */ /* 0x000fe200078e0a0e */
[----:B---3--:R-:W-:Y:S01]  /*7060*/  SHF.R.U64 R3, R4, R28, R5 ;  /* 0x0000001c04037219 */ /* 0x008fe20000001205 */
[----:B------:R-:W-:Y:S01]  /*7070*/  VIADD R5, R24, 0xffffffff ;  /* 0xffffffff18057836 */ /* 0x000fe20000000000 */
[----:B------:R-:W-:-:S03]  /*7080*/  LOP3.LUT R0, R13, R98, RZ, 0xc0, !PT ;  /* 0x000000620d007212 */ /* 0x000fc600078ec0ff */
[----:B------:R-:W-:Y:S01]  /*7090*/  IMAD.MOV R4, RZ, RZ, -R3 ;  /* 0x000000ffff047224 */ /* 0x000fe200078e0a03 */
[----:B------:R-:W-:Y:S01]  /*70a0*/  LOP3.LUT R10, R10, R5, RZ, 0xc0, !PT ;  /* 0x000000050a0a7212 */ /* 0x000fe200078ec0ff */
[----:B------:R-:W-:Y:S02]  /*70b0*/  IMAD R0, R91, R3, R0 ;  /* 0x000000035b007224 */ /* 0x000fe400078e0200 */
[----:B0-----:R-:W-:Y:S02]  /*70c0*/  IMAD R3, R4, R29, R15 ;  /* 0x0000001d04037224 */ /* 0x001fe400078e020f */
[----:B------:R-:W-:Y:S02]  /*70d0*/  @P0 IMAD R25, R21, R14, R20 ;  /* 0x0000000e15190224 */ /* 0x000fe400078e0214 */
[----:B------:R-:W-:Y:S02]  /*70e0*/  IMAD R5, R3, R24, R10 ;  /* 0x0000001803057224 */ /* 0x000fe400078e020a */
[----:B------:R-:W-:-:S02]  /*70f0*/  IMAD R0, R0, R30, R25 ;  /* 0x0000001e00007224 */ /* 0x000fc400078e0219 */
[----:B------:R-:W-:-:S03]  /*7100*/  IMAD.MOV.U32 R4, RZ, RZ, 0x1 ;  /* 0x00000001ff047424 */ /* 0x000fc600078e00ff */
[----:B------:R-:W-:Y:S02]  /*7110*/  SEL R100, R5, R0, !P0 ;  /* 0x0000000005647207 */ /* 0x000fe40004000000 */
[----:B------:R-:W-:Y:S02]  /*7120*/  PRMT R3, R4, 0x7610, R3 ;  /* 0x0000761004037816 */ /* 0x000fe40000000003 */
[----:B------:R-:W-:-:S07]  /*7130*/  SEL R0, R0, R5, !P0 ;  /* 0x0000000500007207 */ /* 0x000fce0004000000 */
.L_x_154:
[----:B------:R-:W-:Y:S01]  /*7140*/  LOP3.LUT P0, RZ, R3, 0xff, RZ, 0xc0, !PT ;  /* 0x000000ff03ff7812 */ /* 0x000fe2000780c0ff */
[----:B------:R-:W-:-:S12]  /*7150*/  IMAD.MOV.U32 R107, RZ, RZ, R0 ;  /* 0x000000ffff6b7224 */ /* 0x000fd800078e0000 */
[----:B------:R-:W-:Y:S05]  /*7160*/  @P0 BRA `(.L_x_157) ;  /* 0xffffffa000600947 */ /* 0x000fea000383ffff */
[----:B------:R-:W-:Y:S05]  /*7170*/  EXIT ;  /* 0x000000000000794d */ /* 0x000fea0003800000 */
.L_x_4:
        /* <DEDUP_REMOVED lines=26> */
.L_x_159:
[--C-:B------:R-:W-:Y:S01]  /*7320*/  SHF.R.U64 R14, R12, R20, R13.reuse ;  /* 0x000000140c0e7219 */ /* 0x100fe2000000120d */
[----:B------:R-:W0:Y:S01]  /*7330*/  LDC R24, c[0x0][0x618] ;  /* 0x00018600ff187b82 */ /* 0x000e220000000800 */
[----:B------:R-:W-:Y:S01]  /*7340*/  I2FP.F32.U32 R8, R6 ;  /* 0x0000000600087245 */ /* 0x000fe20000201000 */
[----:B------:R-:W-:Y:S01]  /*7350*/  ULDC UR4, c[0x0][0x150] ;  /* 0x0000540000047ab9 */ /* 0x000fe20000000800 */
[----:B------:R-:W-:Y:S02]  /*7360*/  SHF.R.U32.HI R7, RZ, R20, R13 ;  /* 0x00000014ff077219 */ /* 0x000fe4000001160d */
[----:B------:R-:W-:Y:S01]  /*7370*/  IADD3 R11, P0, RZ, -R14, RZ ;  /* 0x8000000eff0b7210 */ /* 0x000fe20007f1e0ff */
[----:B------:R-:W-:Y:S01]  /*7380*/  FMUL R13, R8, UR4 ;  /* 0x00000004080d7c20 */ /* 0x000fe20008400000 */
[----:B------:R-:W-:Y:S01]  /*7390*/  ULDC UR4, c[0x0][0x154] ;  /* 0x0000550000047ab9 */ /* 0x000fe20000000800 */
[----:B------:R-:W1:Y:S02]  /*73a0*/  LDC.64 R26, c[0x0][0x640] ;  /* 0x00019000ff1a7b82 */ /* 0x000e640000000a00 */
[----:B------:R-:W-:-:S02]  /*73b0*/  IMAD.X R7, RZ, RZ, ~R7, P0 ;  /* 0x000000ffff077224 */ /* 0x000fc400000e0e07 */
[----:B------:R-:W2:Y:S01]  /*73c0*/  F2I.U32.TRUNC.NTZ R13, R13 ;  /* 0x0000000d000d7305 */ /* 0x000ea2000020f000 */
[----:B------:R-:W-:-:S03]  /*73d0*/  IMAD.WIDE.U32 R8, R11, R22, R16 ;  /* 0x000000160b087225 */ /* 0x000fc600078e0010 */
[----:B------:R-:W3:Y:S01]  /*73e0*/  LDC R15, c[0x0][0x144] ;  /* 0x00005100ff0f7b82 */ /* 0x000ee20000000800 */
[----:B------:R-:W-:-:S04]  /*73f0*/  IMAD R10, R7, R22, RZ ;  /* 0x00000016070a7224 */ /* 0x000fc800078e02ff */
[----:B------:R-:W-:Y:S02]  /*7400*/  IMAD R7, R11, R23, R10 ;  /* 0x000000170b077224 */ /* 0x000fe400078e020a */
[----:B------:R-:W-:Y:S01]  /*7410*/  IMAD.MOV.U32 R10, RZ, RZ, -0x1 ;  /* 0xffffffffff0a7424 */ /* 0x000fe200078e00ff */
[----:B------:R-:W4:Y:S01]  /*7420*/  LDC R20, c[0x0][0x608] ;  /* 0x00018200ff147b82 */ /* 0x000f220000000800 */
[----:B------:R-:W-:Y:S01]  /*7430*/  IMAD.IADD R7, R9, 0x1, R7 ;  /* 0x0000000109077824 */ /* 0x000fe200078e0207 */
[----:B------:R-:W-:-:S04]  /*7440*/  I2FP.F32.U32 R9, R5 ;  /* 0x0000000500097245 */ /* 0x000fc80000201000 */
[-C--:B0-----:R-:W-:Y:S01]  /*7450*/  SHF.R.U64 R12, R8, R24.reuse, R7 ;  /* 0x00000018080c7219 */ /* 0x081fe20000001207 */
[----:B--2---:R-:W-:Y:S01]  /*7460*/  IMAD.MOV R8, RZ, RZ, -R13 ;  /* 0x000000ffff087224 */ /* 0x004fe200078e0a0d */
[----:B------:R-:W0:Y:S01]  /*7470*/  LDC R11, c[0x0][0x658] ;  /* 0x00019600ff0b7b82 */ /* 0x000e220000000800 */
[----:B-1----:R-:W-:Y:S01]  /*7480*/  ISETP.NE.U32.AND P0, PT, R26, RZ, PT ;  /* 0x000000ff1a00720c */ /* 0x002fe20003f05070 */
[----:B------:R-:W-:Y:S01]  /*7490*/  FMUL R9, R9, UR4 ;  /* 0x0000000409097c20 */ /* 0x000fe20008400000 */
[----:B------:R-:W-:Y:S02]  /*74a0*/  SHF.R.U32.HI R7, RZ, R24, R7 ;  /* 0x00000018ff077219 */ /* 0x000fe40000011607 */
[----:B------:R-:W-:-:S03]  /*74b0*/  ISETP.NE.AND.EX P0, PT, R27, RZ, PT, P0 ;  /* 0x000000ff1b00720c */ /* 0x000fc60003f05300 */
[----:B------:R-:W1:Y:S01]  /*74c0*/  LDC R22, c[0x0][0x148] ;  /* 0x00005200ff167b82 */ /* 0x000e620000000800 */
[----:B---3--:R-:W-:Y:S02]  /*74d0*/  IMAD R23, R15, R8, R6 ;  /* 0x000000080f177224 */ /* 0x008fe400078e0206 */
[----:B------:R-:W-:-:S05]  /*74e0*/  IMAD.MOV.U32 R8, RZ, RZ, 0x1 ;  /* 0x00000001ff087424 */ /* 0x000fca00078e00ff */
[----:B------:R-:W2:Y:S01]  /*74f0*/  LDC R21, c[0x0][0x600] ;  /* 0x00018000ff157b82 */ /* 0x000ea20000000800 */
[-CC-:B----4-:R-:W-:Y:S02]  /*7500*/  SHF.R.U64 R15, R12, R20.reuse, R7.reuse ;  /* 0x000000140c0f7219 */ /* 0x190fe40000001207 */
[----:B------:R-:W-:Y:S02]  /*7510*/  SHF.R.U32.HI R6, RZ, R20, R7 ;  /* 0x00000014ff067219 */ /* 0x000fe40000011607 */
[----:B------:R3:W4:Y:S03]  /*7520*/  F2I.U32.TRUNC.NTZ R20, R9 ;  /* 0x0000000900147305 */ /* 0x000726000020f000 */
[----:B------:R-:W1:Y:S01]  /*7530*/  LDC R25, c[0x0][0x648] ;  /* 0x00019200ff197b82 */ /* 0x000e620000000800 */
[-C--:B0-----:R-:W-:Y:S02]  /*7540*/  SHF.R.U64 R19, R15, R11.reuse, R6 ;  /* 0x0000000b0f137219 */ /* 0x081fe40000001206 */
[----:B------:R-:W-:-:S02]  /*7550*/  SHF.L.U32 R10, R10, R11, RZ ;  /* 0x0000000b0a0a7219 */ /* 0x000fc400000006ff */
[-C--:B------:R-:W-:Y:S01]  /*7560*/  SHF.R.U32.HI R7, RZ, R11.reuse, R6 ;  /* 0x0000000bff077219 */ /* 0x080fe20000011606 */
[----:B------:R-:W-:Y:S01]  /*7570*/  IMAD.MOV.U32 R6, RZ, RZ, R19 ;  /* 0x000000ffff067224 */ /* 0x000fe200078e0013 */
[----:B------:R-:W-:Y:S01]  /*7580*/  SHF.L.U32 R24, R8, R11, RZ ;  /* 0x0000000b08187219 */ /* 0x000fe200000006ff */
[----:B------:R-:W0:Y:S01]  /*7590*/  LDC R28, c[0x0][0x638] ;  /* 0x00018e00ff1c7b82 */ /* 0x000e220000000800 */
[----:B------:R-:W-:-:S07]  /*75a0*/  LOP3.LUT R30, RZ, R10, RZ, 0x33, !PT ;  /* 0x0000000aff1e7212 */ /* 0x000fce00078e33ff */
[----:B------:R-:W0:Y:S01]  /*75b0*/  LDC R29, c[0x0][0x610] ;  /* 0x00018400ff1d7b82 */ /* 0x000e220000000800 */
[----:B---34-:R-:W-:Y:S05]  /*75c0*/  @!P0 BRA `(.L_x_160) ;  /* 0x0000000000288947 */ /* 0x018fea0003800000 */
[----:B------:R-:W3:Y:S02]  /*75d0*/  LDC R6, c[0x0][0x64c] ;  /* 0x00019300ff067b82 */ /* 0x000ee40000000800 */
[----:B---3--:R-:W-:-:S05]  /*75e0*/  IADD3 R11, P0, R19, R6, RZ ;  /* 0x00000006130b7210 */ /* 0x008fca0007f1e0ff */
        /* <DEDUP_REMOVED lines=8> */
.L_x_160:
[----:B------:R-:W-:Y:S01]  /*7670*/  ISETP.NE.AND P0, PT, R2, 0x1, PT ;  /* 0x000000010200780c */ /* 0x000fe20003f05270 */
[----:B--2---:R-:W-:Y:S01]  /*7680*/  VIADD R9, R21, 0xffffffff ;  /* 0xffffffff15097836 */ /* 0x004fe20000000000 */
[----:B-1----:R-:W-:Y:S01]  /*7690*/  SHF.R.U64 R7, R6, R25, R7 ;  /* 0x0000001906077219 */ /* 0x002fe20000001207 */
[----:B------:R-:W-:Y:S01]  /*76a0*/  IMAD.MOV R20, RZ, RZ, -R20 ;  /* 0x000000ffff147224 */ /* 0x000fe200078e0a14 */
[----:B------:R-:W-:Y:S02]  /*76b0*/  LOP3.LUT R6, R15, R30, RZ, 0xc0, !PT ;  /* 0x0000001e0f067212 */ /* 0x000fe400078ec0ff */
[----:B------:R-:W-:Y:S01]  /*76c0*/  LOP3.LUT R12, R12, R9, RZ, 0xc0, !PT ;  /* 0x000000090c0c7212 */ /* 0x000fe200078ec0ff */
[----:B------:R-:W-:Y:S02]  /*76d0*/  IMAD.MOV R8, RZ, RZ, -R7 ;  /* 0x000000ffff087224 */ /* 0x000fe400078e0a07 */
[----:B------:R-:W-:Y:S02]  /*76e0*/  IMAD R6, R24, R7, R6 ;  /* 0x0000000718067224 */ /* 0x000fe400078e0206 */
[----:B------:R-:W-:-:S02]  /*76f0*/  IMAD.MOV.U32 R9, RZ, RZ, 0x1 ;  /* 0x00000001ff097424 */ /* 0x000fc400078e00ff */
[----:B------:R-:W-:Y:S02]  /*7700*/  @P0 IMAD R23, R22, R20, R5 ;  /* 0x0000001416170224 */ /* 0x000fe400078e0205 */
[----:B0-----:R-:W-:Y:S02]  /*7710*/  IMAD R5, R8, R28, R19 ;  /* 0x0000001c08057224 */ /* 0x001fe400078e0213 */
[----:B------:R-:W-:Y:S02]  /*7720*/  IMAD R19, R6, R29, R23 ;  /* 0x0000001d06137224 */ /* 0x000fe400078e0217 */
[----:B------:R-:W-:Y:S02]  /*7730*/  IMAD R6, R5, R21, R12 ;  /* 0x0000001505067224 */ /* 0x000fe400078e020c */
[----:B------:R-:W-:-:S03]  /*7740*/  IMAD.MOV.U32 R8, RZ, RZ, R14 ;  /* 0x000000ffff087224 */ /* 0x000fc600078e000e */
[----:B------:R-:W-:Y:S02]  /*7750*/  SEL R20, R6, R19, !P0 ;  /* 0x0000001306147207 */ /* 0x000fe40004000000 */
[----:B------:R-:W-:-:S07]  /*7760*/  SEL R19, R19, R6, !P0 ;  /* 0x0000000613137207 */ /* 0x000fce0004000000 */
.L_x_158:
[----:B------:R-:W-:-:S08]  /*7770*/  NOP ;  /* 0x0000000000007918 */ /* 0x000fd00000000000 */
[----:B------:R-:W0:-:S00]  /*7780*/  USETMAXREG.DEALLOC.CTAPOOL 0x28 ;  /* 0x00000028000079c8 */ /* 0x000e0000080e0500 */
[----:B0-----:R-:W-:-:S13]  /*7790*/  ISETP.NE.AND P0, PT, R0, RZ, PT ;  /* 0x000000ff0000720c */ /* 0x001fda0003f05270 */
[----:B------:R-:W-:Y:S05]  /*77a0*/  @P0 EXIT ;  /* 0x000000000000094d */ /* 0x000fea0003800000 */
[----:B------:R-:W-:Y:S01]  /*77b0*/  LOP3.LUT P0, RZ, R9, 0xff, RZ, 0xc0, !PT ;  /* 0x000000ff09ff7812 */ /* 0x000fe2000780c0ff */
[----:B------:R-:W-:Y:S02]  /*77c0*/  IMAD.MOV.U32 R0, RZ, RZ, 0x1 ;  /* 0x00000001ff007424 */ /* 0x000fe400078e00ff */
[----:B------:R-:W-:-:S10]  /*77d0*/  IMAD.MOV.U32 R12, RZ, RZ, RZ ;  /* 0x000000ffff0c7224 */ /* 0x000fd400078e00ff */
[----:B------:R-:W-:Y:S05]  /*77e0*/  @!P0 BRA `(.L_x_161) ;  /* 0x0000000c00148947 */ /* 0x000fea0003800000 */
[----:B------:R-:W0:Y:S01]  /*77f0*/  LDC R0, c[0x0][0x28c] ;  /* 0x0000a300ff007b82 */ /* 0x000e220000000800 */
[----:B------:R-:W-:Y:S01]  /*7800*/  LOP3.LUT P0, RZ, R3, 0x1f, RZ, 0xc0, !PT ;  /* 0x0000001f03ff7812 */ /* 0x000fe2000780c0ff */
[----:B------:R-:W-:Y:S01]  /*7810*/  ULDC UR5, c[0x0][0x658] ;  /* 0x0001960000057ab9 */ /* 0x000fe20000000800 */
[----:B------:R-:W-:Y:S01]  /*7820*/  UMOV UR6, 0xffffffff ;  /* 0xffffffff00067882 */ /* 0x000fe20000000000 */
[----:B------:R-:W-:Y:S01]  /*7830*/  BSSY B0, `(.L_x_161) ;  /* 0x00000c0000007945 */ /* 0x000fe20003800000 */
[----:B------:R-:W-:Y:S01]  /*7840*/  USHF.L.U32 UR6, UR6, UR5, URZ ;  /* 0x0000000506067299 */ /* 0x000fe2000800063f */
[C---:B------:R-:W-:Y:S01]  /*7850*/  ISETP.NE.AND P2, PT, R4.reuse, RZ, PT ;  /* 0x000000ff0400720c */ /* 0x040fe20003f45270 */
[----:B------:R-:W-:Y:S01]  /*7860*/  IMAD.MOV.U32 R13, RZ, RZ, 0x1 ;  /* 0x00000001ff0d7424 */ /* 0x000fe200078e00ff */
[----:B------:R-:W-:Y:S01]  /*7870*/  ISETP.NE.OR P0, PT, R4, RZ, !P0 ;  /* 0x000000ff0400720c */ /* 0x000fe20004705670 */
[----:B------:R-:W-:Y:S01]  /*7880*/  IMAD.MOV.U32 R12, RZ, RZ, RZ ;  /* 0x000000ffff0c7224 */ /* 0x000fe200078e00ff */
[----:B------:R-:W-:Y:S01]  /*7890*/  LOP3.LUT R11, R18, 0x2, RZ, 0xfc, !PT ;  /* 0x00000002120b7812 */ /* 0x000fe200078efcff */
[----:B------:R-:W-:Y:S01]  /*78a0*/  ULDC UR4, c[0x0][0x600] ;  /* 0x0001800000047ab9 */ /* 0x000fe20000000800 */
[----:B------:R-:W-:Y:S01]  /*78b0*/  UMOV UR7, 0x1 ;  /* 0x0000000100077882 */ /* 0x000fe20000000000 */
[----:B------:R-:W-:-:S02]  /*78c0*/  UIADD3 UR15, UR4, -0x1, URZ ;  /* 0xffffffff040f7890 */ /* 0x000fc4000fffe03f */
[----:B------:R-:W-:Y:S02]  /*78d0*/  USHF.L.U32 UR17, UR7, UR5, URZ ;  /* 0x0000000507117299 */ /* 0x000fe4000800063f */
[----:B------:R-:W-:Y:S01]  /*78e0*/  ULOP3.LUT UR16, URZ, UR6, URZ, 0x33, !UPT ;  /* 0x000000063f107292 */ /* 0x000fe2000f8e333f */
[----:B------:R-:W-:Y:S01]  /*78f0*/  ULDC.64 UR20, c[0x0][0x198] ;  /* 0x0000660000147ab9 */ /* 0x000fe20000000a00 */
[----:B0-----:R-:W-:-:S05]  /*7900*/  VIADD R0, R0, 0x1f ;  /* 0x0000001f00007836 */ /* 0x001fca0000000000 */
[----:B------:R-:W-:-:S04]  /*7910*/  SHF.R.S32.HI R3, RZ, 0x1f, R0 ;  /* 0x0000001fff037819 */ /* 0x000fc80000011400 */
[----:B------:R-:W-:Y:S01]  /*7920*/  LEA.HI R3, R3, R0, RZ, 0x5 ;  /* 0x0000000003037211 */ /* 0x000fe200078f28ff */
[----:B------:R-:W-:-:S03]  /*7930*/  IMAD.MOV.U32 R0, RZ, RZ, 0x1 ;  /* 0x00000001ff007424 */ /* 0x000fc600078e00ff */
[----:B------:R-:W-:-:S05]  /*7940*/  SHF.R.S32.HI R3, RZ, 0x5, R3 ;  /* 0x00000005ff037819 */ /* 0x000fca0000011403 */
[----:B------:R-:W-:-:S07]  /*7950*/  VIADD R10, R3, 0x1 ;  /* 0x00000001030a7836 */ /* 0x000fce0000000000 */
.L_x_173:
[----:B------:R-:W-:-:S03]  /*7960*/  UMOV UR4, 0xffffffff ;  /* 0xffffffff00047882 */ /* 0x000fc60000000000 */
[----:B------:R-:W-:Y:S05]  /*7970*/  BRA.DIV UR4, `(.L_x_162) ;  /* 0x0000001204987947 */ /* 0x000fea000b800000 */
[----:B------:R-:W-:-:S13]  /*7980*/  ELECT P6, URZ, PT ;  /* 0x00000000003f782f */ /* 0x000fda00038c0000 */
.L_x_191:
[----:B------:R-:W0:Y:S01]  /*7990*/  LDC R4, c[0x0][0x28c] ;  /* 0x0000a300ff047b82 */ /* 0x000e220000000800 */
[----:B------:R-:W-:Y:S01]  /*79a0*/  BSSY B1, `(.L_x_163) ;  /* 0x0000037000017945 */ /* 0x000fe20003800000 */
[----:B0-----:R-:W-:-:S13]  /*79b0*/  ISETP.LT.OR P6, PT, R4, 0x1, !P6 ;  /* 0x000000010400780c */ /* 0x001fda00077c1670 */
[----:B------:R-:W-:Y:S05]  /*79c0*/  @P6 BRA `(.L_x_164) ;  /* 0x0000000000d06947 */ /* 0x000fea0003800000 */
[----:B------:R-:W-:Y:S02]  /*79d0*/  IMAD.SHL.U32 R20, R20, 0x40, RZ ;  /* 0x0000004014147824 */ /* 0x000fe400078e00ff */
[----:B------:R-:W-:Y:S02]  /*79e0*/  IMAD.SHL.U32 R19, R19, 0x100, RZ ;  /* 0x0000010013137824 */ /* 0x000fe400078e00ff */
[----:B------:R-:W-:Y:S02]  /*79f0*/  IMAD.MOV.U32 R21, RZ, RZ, RZ ;  /* 0x000000ffff157224 */ /* 0x000fe400078e00ff */
[----:B------:R-:W-:Y:S02]  /*7a00*/  IMAD.MOV.U32 R4, RZ, RZ, R10 ;  /* 0x000000ffff047224 */ /* 0x000fe400078e000a */
[----:B------:R-:W-:Y:S02]  /*7a10*/  IMAD.MOV.U32 R5, RZ, RZ, R0 ;  /* 0x000000ffff057224 */ /* 0x000fe400078e0000 */
[----:B------:R-:W-:-:S07]  /*7a20*/  IMAD.MOV.U32 R6, RZ, RZ, R12 ;  /* 0x000000ffff067224 */ /* 0x000fce00078e000c */
.L_x_168:
[----:B------:R-:W0:Y:S01]  /*7a30*/  S2R R14, SR_CgaCtaId ;  /* 0x00000000000e7919 */ /* 0x000e220000008800 */
[----:B------:R-:W-:Y:S01]  /*7a40*/  MOV R7, 0x400 ;  /* 0x0000040000077802 */ /* 0x000fe20000000f00 */
[----:B------:R-:W1:Y:S03]  /*7a50*/  @!P2 LDC R9, c[0x0][0x500] ;  /* 0x00014000ff09ab82 */ /* 0x000e660000000800 */
[----:B0-----:R-:W-:Y:S02]  /*7a60*/  LEA R15, R14, R7, 0x18 ;  /* 0x000000070e0f7211 */ /* 0x001fe400078ec0ff */
[----:B------:R-:W-:-:S03]  /*7a70*/  SHF.L.U32 R7, R5, 0x1f, RZ ;  /* 0x0000001f05077819 */ /* 0x000fc600000006ff */
[----:B------:R-:W-:-:S04]  /*7a80*/  IMAD R14, R6, 0x8, R15 ;  /* 0x00000008060e7824 */ /* 0x000fc800078e020f */
[----:B------:R-:W0:Y:S02]  /*7a90*/  SYNCS.PHASECHK.TRANS64.TRYWAIT P1, [R14+URZ+0x58], R7 ;  /* 0x000058070e0075a7 */ /* 0x000e24000802017f */
[----:B01----:R-:W-:Y:S05]  /*7aa0*/  @!P1 BRA `(.L_x_165) ;  /* 0x00000010006c9947 */ /* 0x003fea0003800000 */
.L_x_192:
[----:B0-----:R-:W-:Y:S01]  /*7ab0*/  PRMT R7, R11, 0x9910, RZ ;  /* 0x000099100b077816 */ /* 0x001fe200000000ff */
[----:B------:R0:W-:Y:S03]  /*7ac0*/  @!P2 SYNCS.ARRIVE.TRANS64 RZ, [R14+URZ], R9 ;  /* 0x000000090effa9a7 */ /* 0x0001e6000800003f */
[----:B------:R-:W-:-:S13]  /*7ad0*/  ISETP.NE.AND P1, PT, R7, 0x2, PT ;  /* 0x000000020700780c */ /* 0x000fda0003f25270 */
[----:B0-----:R-:W-:Y:S05]  /*7ae0*/  @P1 BRA `(.L_x_166) ;  /* 0x0000000000041947 */ /* 0x001fea0003800000 */
[----:B------:R-:W-:Y:S01]  /*7af0*/  BPT.TRAP 0x1 ;  /* 0x000000040000795c */ /* 0x000fe20000300000 */
.L_x_166:
[----:B------:R-:W-:Y:S05]  /*7b00*/  @P0 BRA `(.L_x_167) ;  /* 0x0000000000040947 */ /* 0x000fea0003800000 */
[----:B------:R-:W-:Y:S01]  /*7b10*/  BPT.TRAP 0x1 ;  /* 0x000000040000795c */ /* 0x000fe20000300000 */
.L_x_167:
[--C-:B------:R-:W-:Y:S01]  /*7b20*/  IMAD R7, R6, 0x4000, R15.reuse ;  /* 0x0000400006077824 */ /* 0x100fe200078e020f */
[----:B------:R-:W-:Y:S01]  /*7b30*/  R2UR UR9, R14 ;  /* 0x000000000e0972ca */ /* 0x000fe200000e0000 */
[----:B------:R-:W-:Y:S01]  /*7b40*/  IMAD R15, R6, 0x1000, R15 ;  /* 0x00001000060f7824 */ /* 0x000fe200078e020f */
[----:B------:R-:W-:Y:S01]  /*7b50*/  UIADD3 UR4, UP0, UR20, 0xf0, URZ ;  /* 0x000000f014047890 */ /* 0x000fe2000ff1e03f */
[----:B------:R-:W-:Y:S01]  /*7b60*/  VIADD R4, R4, 0xffffffff ;  /* 0xffffffff04047836 */ /* 0x000fe20000000000 */
[----:B------:R-:W-:Y:S01]  /*7b70*/  R2UR UR5, R7 ;  /* 0x00000000070572ca */ /* 0x000fe200000e0000 */
[----:B------:R-:W-:Y:S01]  /*7b80*/  UIADD3 UR22, UP1, UR20, 0x1f0, URZ ;  /* 0x000001f014167890 */ /* 0x000fe2000ff3e03f */
[----:B------:R-:W-:Y:S01]  /*7b90*/  R2UR UR8, R15 ;  /* 0x000000000f0872ca */ /* 0x000fe200000e0000 */
[----:B------:R-:W-:Y:S01]  /*7ba0*/  VIADD R6, R6, 0x1 ;  /* 0x0000000106067836 */ /* 0x000fe20000000000 */
[----:B------:R-:W-:Y:S01]  /*7bb0*/  R2UR UR11, R19 ;  /* 0x00000000130b72ca */ /* 0x000fe200000e0000 */
[----:B------:R-:W-:Y:S01]  /*7bc0*/  UIADD3.X UR23, URZ, UR21, URZ, UP1, !UPT ;  /* 0x000000153f177290 */ /* 0x000fe20008ffe43f */
[C---:B------:R-:W-:Y:S01]  /*7bd0*/  R2UR UR10, R21.reuse ;  /* 0x00000000150a72ca */ /* 0x040fe200000e0000 */
[----:B------:R-:W-:Y:S01]  /*7be0*/  UMOV UR6, 0x0 ;  /* 0x0000000000067882 */ /* 0x000fe20000000000 */
[----:B------:R-:W-:Y:S01]  /*7bf0*/  R2UR UR12, R8 ;  /* 0x00000000080c72ca */ /* 0x000fe200000e0000 */
[----:B------:R-:W-:Y:S01]  /*7c00*/  UMOV UR7, 0x10000000 ;  /* 0x1000000000077882 */ /* 0x000fe20000000000 */
[----:B------:R-:W-:Y:S01]  /*7c10*/  R2UR UR18, R20 ;  /* 0x00000000141272ca */ /* 0x000fe200000e0000 */
[----:B------:R-:W-:Y:S01]  /*7c20*/  VIADD R21, R21, 0x20 ;  /* 0x0000002015157836 */ /* 0x000fe20000000000 */
[----:B------:R-:W-:Y:S01]  /*7c30*/  ISETP.GT.AND P3, PT, R4, 0x1, PT ;  /* 0x000000010400780c */ /* 0x000fe20003f64270 */
[----:B------:R-:W-:Y:S01]  /*7c40*/  UIADD3 UR13, UR5, 0x180, URZ ;  /* 0x00000180050d7890 */ /* 0x000fe2000fffe03f */
[----:B------:R-:W-:Y:S01]  /*7c50*/  ISETP.NE.AND P1, PT, R6, 0xb, PT ;  /* 0x0000000b0600780c */ /* 0x000fe20003f25270 */
[----:B------:R-:W-:-:S02]  /*7c60*/  UIADD3.X UR5, URZ, UR21, URZ, UP0, !UPT ;  /* 0x000000153f057290 */ /* 0x000fc400087fe43f */
[----:B------:R-:W-:Y:S01]  /*7c70*/  UIADD3 UR14, UR8, 0x2c180, URZ ;  /* 0x0002c180080e7890 */ /* 0x000fe2000fffe03f */
[----:B------:R-:W-:Y:S02]  /*7c80*/  SEL R14, RZ, 0x1, P1 ;  /* 0x00000001ff0e7807 */ /* 0x000fe40000800000 */
[----:B------:R-:W-:Y:S01]  /*7c90*/  UMOV UR8, UR13 ;  /* 0x0000000d00087c82 */ /* 0x000fe20008000000 */
[----:B------:R-:W-:Y:S02]  /*7ca0*/  SEL R6, R6, RZ, P1 ;  /* 0x000000ff06067207 */ /* 0x000fe40000800000 */
[----:B------:R-:W-:Y:S01]  /*7cb0*/  LOP3.LUT R5, R5, R14, RZ, 0x3c, !PT ;  /* 0x0000000e05057212 */ /* 0x000fe200078e3cff */
[----:B------:R0:W-:Y:S02]  /*7cc0*/  UTMALDG.3D [UR8], [UR4], desc[UR6] ;  /* 0x00000608040075b4 */ /* 0x0001e40008011000 */
[----:B0-----:R-:W-:Y:S01]  /*7cd0*/  UMOV UR8, UR14 ;  /* 0x0000000e00087c82 */ /* 0x001fe20008000000 */
[----:B------:R-:W-:-:S02]  /*7ce0*/  UMOV UR11, UR18 ;  /* 0x00000012000b7c82 */ /* 0x000fc40008000000 */
[----:B------:R0:W-:Y:S02]  /*7cf0*/  UTMALDG.3D [UR8], [UR22], desc[UR6] ;  /* 0x00000608160075b4 */ /* 0x0001e40008011000 */
[----:B0-----:R-:W-:Y:S05]  /*7d00*/  @P3 BRA `(.L_x_168) ;  /* 0xfffffffc00483947 */ /* 0x001fea000383ffff */
.L_x_164:
[----:B------:R-:W-:Y:S05]  /*7d10*/  BSYNC B1 ;  /* 0x0000000000017941 */ /* 0x000fea0003800000 */
.L_x_163:
[----:B------:R-:W-:Y:S01]  /*7d20*/  LOP3.LUT P3, RZ, R13, 0xff, RZ, 0xc0, !PT ;  /* 0x000000ff0dff7812 */ /* 0x000fe2000786c0ff */
[----:B------:R-:W-:Y:S01]  /*7d30*/  IMAD.IADD R12, R3, 0x1, R12 ;  /* 0x00000001030c7824 */ /* 0x000fe200078e020c */
[----:B------:R-:W-:Y:S01]  /*7d40*/  IADD3 R16, P4, R16, UR36, RZ ;  /* 0x0000002410107c10 */ /* 0x000fe2000ff9e0ff */
[----:B------:R-:W-:Y:S01]  /*7d50*/  ULDC.64 UR4, c[0x0][0x650] ;  /* 0x0001940000047ab9 */ /* 0x000fe20000000a00 */
[----:B------:R-:W-:Y:S01]  /*7d60*/  BSSY B1, `(.L_x_169) ;  /* 0x000006a000017945 */ /* 0x000fe20003800000 */
[----:B------:R-:W-:Y:S01]  /*7d70*/  IMAD.MOV.U32 R19, RZ, RZ, -0x1 ;  /* 0xffffffffff137424 */ /* 0x000fe200078e00ff */
[----:B------:R-:W-:Y:S01]  /*7d80*/  ISETP.GT.U32.AND P1, PT, R12, 0xa, PT ;  /* 0x0000000a0c00780c */ /* 0x000fe20003f24070 */
[----:B------:R-:W-:Y:S01]  /*7d90*/  IMAD.MOV.U32 R20, RZ, RZ, -0x1 ;  /* 0xffffffffff147424 */ /* 0x000fe200078e00ff */
[----:B------:R-:W-:Y:S01]  /*7da0*/  IADD3.X R17, R17, UR42, RZ, P4, !PT ;  /* 0x0000002a11117c10 */ /* 0x000fe2000a7fe4ff */
[----:B------:R-:W-:Y:S01]  /*7db0*/  IMAD.MOV.U32 R8, RZ, RZ, -0x1 ;  /* 0xffffffffff087424 */ /* 0x000fe200078e00ff */
[----:B------:R-:W-:-:S02]  /*7dc0*/  ISETP.LT.U32.AND P1, PT, R3, 0xb, P1 ;  /* 0x0000000b0300780c */ /* 0x000fc40000f21070 */
[----:B------:R-:W-:Y:S01]  /*7dd0*/  PRMT R13, RZ, 0x7610, R13 ;  /* 0x00007610ff0d7816 */ /* 0x000fe2000000000d */
[----:B------:R-:W0:Y:S01]  /*7de0*/  @P3 S2R R5, SR_CgaCtaId ;  /* 0x0000000000053919 */ /* 0x000e220000008800 */
[----:B------:R-:W-:-:S04]  /*7df0*/  @P3 MOV R4, 0x400 ;  /* 0x0000040000043802 */ /* 0x000fc80000000f00 */
[----:B0-----:R-:W-:Y:S01]  /*7e00*/  @P3 LEA R6, R5, R4, 0x18 ;  /* 0x0000000405063211 */ /* 0x001fe200078ec0ff */
[----:B------:R-:W-:-:S03]  /*7e10*/  IMAD.WIDE.U32 R4, R12, -0x45d1745d, RZ ;  /* 0xba2e8ba30c047825 */ /* 0x000fc600078e00ff */
[----:B------:R0:W-:Y:S01]  /*7e20*/  @P3 SYNCS.ARRIVE.TRANS64.A1T0 RZ, [R6+URZ+0xc8], RZ ;  /* 0x0000c8ff06ff39a7 */ /* 0x0001e2000810003f */
[----:B------:R-:W-:Y:S02]  /*7e30*/  ISETP.GE.U32.AND P3, PT, R3, 0xb, PT ;  /* 0x0000000b0300780c */ /* 0x000fe40003f66070 */
[----:B------:R-:W-:Y:S02]  /*7e40*/  SHF.R.U32.HI R7, RZ, 0x3, R5 ;  /* 0x00000003ff077819 */ /* 0x000fe40000011605 */
[----:B------:R-:W-:Y:S02]  /*7e50*/  SEL R5, RZ, 0x1, !P1 ;  /* 0x00000001ff057807 */ /* 0x000fe40004800000 */
[----:B------:R-:W-:Y:S01]  /*7e60*/  ISETP.GE.U32.AND P1, PT, R16, UR4, PT ;  /* 0x0000000410007c0c */ /* 0x000fe2000bf26070 */
[----:B------:R-:W-:Y:S01]  /*7e70*/  IMAD R12, R7, -0xb, R12 ;  /* 0xfffffff5070c7824 */ /* 0x000fe200078e020c */
[----:B------:R-:W-:Y:S02]  /*7e80*/  LOP3.LUT R0, R0, R5, RZ, 0x3c, !PT ;  /* 0x0000000500007212 */ /* 0x000fe400078e3cff */
[----:B------:R-:W-:-:S02]  /*7e90*/  ISETP.GE.U32.AND.EX P1, PT, R17, UR5, PT, P1 ;  /* 0x0000000511007c0c */ /* 0x000fc4000bf26110 */
[----:B------:R-:W-:Y:S02]  /*7ea0*/  PRMT R4, RZ, 0x7610, R4 ;  /* 0x00007610ff047816 */ /* 0x000fe40000000004 */
[----:B------:R-:W-:-:S09]  /*7eb0*/  @P3 LOP3.LUT R0, R0, 0x1, R7, 0x78, !PT ;  /* 0x0000000100003812 */ /* 0x000fd200078e7807 */
[----:B0-----:R-:W-:Y:S05]  /*7ec0*/  @P1 BRA `(.L_x_170) ;  /* 0x00000004004c1947 */ /* 0x001fea0003800000 */
[----:B------:R-:W-:Y:S01]  /*7ed0*/  ULDC.64 UR4, c[0x0][0x628] ;  /* 0x00018a0000047ab9 */ /* 0x000fe20000000a00 */
[----:B------:R-:W0:Y:S01]  /*7ee0*/  S2R R15, SR_CTAID.X ;  /* 0x00000000000f7919 */ /* 0x000e220000002500 */
[----:B------:R-:W-:Y:S01]  /*7ef0*/  ISETP.NE.U32.AND P1, PT, RZ, UR4, PT ;  /* 0x00000004ff007c0c */ /* 0x000fe2000bf25070 */
[----:B------:R-:W-:Y:S01]  /*7f00*/  ULDC UR7, c[0x0][0x630] ;  /* 0x00018c0000077ab9 */ /* 0x000fe20000000800 */
[----:B------:R-:W-:Y:S01]  /*7f10*/  IMAD.MOV.U32 R4, RZ, RZ, R16 ;  /* 0x000000ffff047224 */ /* 0x000fe200078e0010 */
[----:B------:R-:W1:Y:S01]  /*7f20*/  S2R R14, SR_CTAID.Y ;  /* 0x00000000000e7919 */ /* 0x000e620000002600 */
[----:B------:R-:W-:Y:S01]  /*7f30*/  ISETP.NE.AND.EX P1, PT, RZ, UR5, PT, P1 ;  /* 0x00000005ff007c0c */ /* 0x000fe2000bf25310 */
[----:B------:R-:W-:-:S12]  /*7f40*/  IMAD.MOV.U32 R5, RZ, RZ, R17 ;  /* 0x000000ffff057224 */ /* 0x000fd800078e0011 */
[----:B------:R-:W-:Y:S05]  /*7f50*/  @!P1 BRA `(.L_x_171) ;  /* 0x0000000000289947 */ /* 0x000fea0003800000 */
[----:B------:R-:W-:Y:S02]  /*7f60*/  ULDC UR6, c[0x0][0x634] ;  /* 0x00018d0000067ab9 */ /* 0x000fe40000000800 */
[----:B------:R-:W-:-:S05]  /*7f70*/  IADD3 R9, P1, R16, UR6, RZ ;  /* 0x0000000610097c10 */ /* 0x000fca000ff3e0ff */
[----:B------:R-:W-:-:S04]  /*7f80*/  IMAD.X R19, RZ, RZ, R17, P1 ;  /* 0x000000ffff137224 */ /* 0x000fc800008e0611 */
[----:B------:R-:W-:-:S04]  /*7f90*/  IMAD.WIDE.U32 R6, R19, UR4, RZ ;  /* 0x0000000413067c25 */ /* 0x000fc8000f8e00ff */
[----:B------:R-:W-:-:S04]  /*7fa0*/  IMAD.WIDE.U32 R6, P1, R9, UR5, R6 ;  /* 0x0000000509067c25 */ /* 0x000fc8000f820006 */
[----:B------:R-:W-:-:S04]  /*7fb0*/  IMAD.WIDE.U32 R8, R9, UR4, RZ ;  /* 0x0000000409087c25 */ /* 0x000fc8000f8e00ff */
[----:B------:R-:W-:Y:S01]  /*7fc0*/  IMAD.X R5, RZ, RZ, RZ, P1 ;  /* 0x000000ffff057224 */ /* 0x000fe200008e06ff */
[----:B------:R-:W-:Y:S01]  /*7fd0*/  IADD3 RZ, P1, R9, R6, RZ ;  /* 0x0000000609ff7210 */ /* 0x000fe20007f3e0ff */
[----:B------:R-:W-:-:S04]  /*7fe0*/  IMAD.MOV.U32 R4, RZ, RZ, R7 ;  /* 0x000000ffff047224 */ /* 0x000fc800078e0007 */
[----:B------:R-:W-:-:S08]  /*7ff0*/  IMAD.WIDE.U32.X R4, R19, UR5, R4, P1 ;  /* 0x0000000513047c25 */ /* 0x000fd000088e0404 */
.L_x_171:
[--C-:B------:R-:W-:Y:S01]  /*8000*/  SHF.R.U64 R8, R4, UR7, R5.reuse ;  /* 0x0000000704087c19 */ /* 0x100fe20008001205 */
[----:B------:R-:W-:Y:S01]  /*8010*/  ULDC.64 UR4, c[0x0][0x620] ;  /* 0x0001880000047ab9 */ /* 0x000fe20000000a00 */
[----:B------:R-:W-:Y:S01]  /*8020*/  SHF.R.U32.HI R4, RZ, UR7, R5 ;  /* 0x00000007ff047c19 */ /* 0x000fe20008011605 */
[----:B------:R-:W2:Y:S01]  /*8030*/  LDC R24, c[0x0][0x144] ;  /* 0x00005100ff187b82 */ /* 0x000ea20000000800 */
[----:B------:R-:W-:Y:S01]  /*8040*/  IADD3 R7, P1, RZ, -R8, RZ ;  /* 0x80000008ff077210 */ /* 0x000fe20007f3e0ff */
[----:B------:R-:W-:Y:S01]  /*8050*/  ULDC.64 UR8, c[0x0][0x640] ;  /* 0x0001900000087ab9 */ /* 0x000fe20000000a00 */
[----:B0-----:R-:W-:Y:S01]  /*8060*/  I2FP.F32.U32 R9, R15 ;  /* 0x0000000f00097245 */ /* 0x001fe20000201000 */
[----:B------:R-:W-:Y:S02]  /*8070*/  ULDC UR6, c[0x0][0x608] ;  /* 0x0001820000067ab9 */ /* 0x000fe40000000800 */
[----:B------:R-:W-:Y:S01]  /*8080*/  IMAD.X R4, RZ, RZ, ~R4, P1 ;  /* 0x000000ffff047224 */ /* 0x000fe200008e0e04 */
[----:B------:R-:W-:Y:S01]  /*8090*/  ISETP.NE.U32.AND P1, PT, RZ, UR8, PT ;  /* 0x00000008ff007c0c */ /* 0x000fe2000bf25070 */
[----:B------:R-:W0:Y:S02]  /*80a0*/  LDC R21, c[0x0][0x148] ;  /* 0x00005200ff157b82 */ /* 0x000e240000000800 */
[----:B------:R-:W-:Y:S01]  /*80b0*/  IMAD R6, R4, UR4, RZ ;  /* 0x0000000404067c24 */ /* 0x000fe2000f8e02ff */
[----:B------:R-:W-:Y:S01]  /*80c0*/  ISETP.NE.AND.EX P1, PT, RZ, UR9, PT, P1 ;  /* 0x00000009ff007c0c */ /* 0x000fe2000bf25310 */
[----:B------:R-:W-:Y:S01]  /*80d0*/  IMAD.WIDE.U32 R4, R7, UR4, R16 ;  /* 0x0000000407047c25 */ /* 0x000fe2000f8e0010 */
[----:B------:R-:W-:-:S03]  /*80e0*/  ULDC UR4, c[0x0][0x150] ;  /* 0x0000540000047ab9 */ /* 0x000fc60000000800 */
[----:B------:R-:W-:Y:S02]  /*80f0*/  IMAD R7, R7, UR5, R6 ;  /* 0x0000000507077c24 */ /* 0x000fe4000f8e0206 */
[----:B------:R-:W-:Y:S01]  /*8100*/  FMUL R6, R9, UR4 ;  /* 0x0000000409067c20 */ /* 0x000fe20008400000 */
[----:B------:R-:W-:Y:S01]  /*8110*/  ULDC UR4, c[0x0][0x618] ;  /* 0x0001860000047ab9 */ /* 0x000fe20000000800 */
[----:B------:R-:W-:Y:S01]  /*8120*/  ULDC UR5, c[0x0][0x154] ;  /* 0x0000550000057ab9 */ /* 0x000fe20000000800 */
[----:B------:R-:W-:-:S03]  /*8130*/  IMAD.IADD R5, R5, 0x1, R7 ;  /* 0x0000000105057824 */ /* 0x000fc600078e0207 */
[----:B------:R-:W3:Y:S02]  /*8140*/  F2I.U32.TRUNC.NTZ R6, R6 ;  /* 0x0000000600067305 */ /* 0x000ee4000020f000 */
[----:B------:R-:W-:Y:S02]  /*8150*/  SHF.R.U64 R9, R4, UR4, R5 ;  /* 0x0000000404097c19 */ /* 0x000fe40008001205 */
[----:B-1----:R-:W-:-:S05]  /*8160*/  I2FP.F32.U32 R4, R14 ;  /* 0x0000000e00047245 */ /* 0x002fca0000201000 */
[----:B------:R-:W-:Y:S01]  /*8170*/  FMUL R22, R4, UR5 ;  /* 0x0000000504167c20 */ /* 0x000fe20008400000 */
[----:B------:R-:W-:Y:S01]  /*8180*/  SHF.R.U32.HI R4, RZ, UR4, R5 ;  /* 0x00000004ff047c19 */ /* 0x000fe20008011605 */
[----:B------:R-:W-:-:S03]  /*8190*/  ULDC UR4, c[0x0][0x658] ;  /* 0x0001960000047ab9 */ /* 0x000fc60000000800 */
[--C-:B------:R-:W-:Y:S01]  /*81a0*/  SHF.R.U64 R20, R9, UR6, R4.reuse ;  /* 0x0000000609147c19 */ /* 0x100fe20008001204 */
[----:B------:R-:W1:Y:S01]  /*81b0*/  F2I.U32.TRUNC.NTZ R22, R22 ;  /* 0x0000001600167305 */ /* 0x000e62000020f000 */
[----:B------:R-:W-:Y:S01]  /*81c0*/  SHF.R.U32.HI R5, RZ, UR6, R4 ;  /* 0x00000006ff057c19 */ /* 0x000fe20008011604 */
[----:B---3--:R-:W-:-:S03]  /*81d0*/  IMAD.MOV R6, RZ, RZ, -R6 ;  /* 0x000000ffff067224 */ /* 0x008fc600078e0a06 */
[----:B------:R-:W-:Y:S01]  /*81e0*/  SHF.R.U64 R19, R20, UR4, R5 ;  /* 0x0000000414137c19 */ /* 0x000fe20008001205 */
[----:B--2---:R-:W-:Y:S01]  /*81f0*/  IMAD R15, R24, R6, R15 ;  /* 0x00000006180f7224 */ /* 0x004fe200078e020f */
[----:B------:R-:W-:-:S03]  /*8200*/  SHF.R.U32.HI R23, RZ, UR4, R5 ;  /* 0x00000004ff177c19 */ /* 0x000fc60008011605 */
[----:B------:R-:W-:Y:S02]  /*8210*/  IMAD.MOV.U32 R4, RZ, RZ, R19 ;  /* 0x000000ffff047224 */ /* 0x000fe400078e0013 */
[----:B------:R-:W-:Y:S01]  /*8220*/  IMAD.MOV.U32 R5, RZ, RZ, R23 ;  /* 0x000000ffff057224 */ /* 0x000fe200078e0017 */
[----:B-1----:R-:W-:Y:S06]  /*8230*/  @!P1 BRA `(.L_x_172) ;  /* 0x0000000000289947 */ /* 0x002fec0003800000 */
[----:B------:R-:W-:Y:S02]  /*8240*/  ULDC UR4, c[0x0][0x64c] ;  /* 0x0001930000047ab9 */ /* 0x000fe40000000800 */
[----:B------:R-:W-:-:S05]  /*8250*/  IADD3 R5, P1, R19, UR4, RZ ;  /* 0x0000000413057c10 */ /* 0x000fca000ff3e0ff */
[----:B------:R-:W-:-:S04]  /*8260*/  IMAD.X R23, RZ, RZ, R23, P1 ;  /* 0x000000ffff177224 */ /* 0x000fc800008e0617 */
[----:B------:R-:W-:-:S04]  /*8270*/  IMAD.WIDE.U32 R6, R23, UR8, RZ ;  /* 0x0000000817067c25 */ /* 0x000fc8000f8e00ff */
[----:B------:R-:W-:-:S04]  /*8280*/  IMAD.WIDE.U32 R6, P1, R5, UR9, R6 ;  /* 0x0000000905067c25 */ /* 0x000fc8000f820006 */
[----:B------:R-:W-:-:S04]  /*8290*/  IMAD.WIDE.U32 R4, R5, UR8, RZ ;  /* 0x0000000805047c25 */ /* 0x000fc8000f8e00ff */
[----:B------:R-:W-:Y:S01]  /*82a0*/  IMAD.MOV.U32 R4, RZ, RZ, R7 ;  /* 0x000000ffff047224 */ /* 0x000fe200078e0007 */
[----:B------:R-:W-:Y:S01]  /*82b0*/  IADD3 RZ, P3, R5, R6, RZ ;  /* 0x0000000605ff7210 */ /* 0x000fe20007f7e0ff */
[----:B------:R-:W-:-:S04]  /*82c0*/  IMAD.X R5, RZ, RZ, RZ, P1 ;  /* 0x000000ffff057224 */ /* 0x000fc800008e06ff */
[----:B------:R-:W-:-:S08]  /*82d0*/  IMAD.WIDE.U32.X R4, R23, UR9, R4, P3 ;  /* 0x0000000917047c25 */ /* 0x000fd000098e0404 */
.L_x_172:
[----:B------:R-:W-:Y:S01]  /*82e0*/  ISETP.NE.AND P1, PT, R2, 0x1, PT ;  /* 0x000000010200780c */ /* 0x000fe20003f25270 */
[----:B------:R-:W-:Y:S01]  /*82f0*/  ULDC UR4, c[0x0][0x648] ;  /* 0x0001920000047ab9 */ /* 0x000fe20000000800 */
[----:B------:R-:W-:Y:S01]  /*8300*/  LOP3.LUT R20, R20, UR16, RZ, 0xc0, !PT ;  /* 0x0000001014147c12 */ /* 0x000fe2000f8ec0ff */
[----:B------:R-:W-:Y:S01]  /*8310*/  IMAD.MOV R22, RZ, RZ, -R22 ;  /* 0x000000ffff167224 */ /* 0x000fe200078e0a16 */
[----:B------:R-:W-:Y:S01]  /*8320*/  SHF.R.U64 R5, R4, UR4, R5 ;  /* 0x0000000404057c19 */ /* 0x000fe20008001205 */
[----:B------:R-:W-:Y:S01]  /*8330*/  ULDC UR4, c[0x0][0x638] ;  /* 0x00018e0000047ab9 */ /* 0x000fe20000000800 */
[----:B------:R-:W-:Y:S01]  /*8340*/  LOP3.LUT R6, R9, UR15, RZ, 0xc0, !PT ;  /* 0x0000000f09067c12 */ /* 0x000fe2000f8ec0ff */
[----:B------:R-:W-:Y:S02]  /*8350*/  ULDC UR5, c[0x0][0x610] ;  /* 0x0001840000057ab9 */ /* 0x000fe40000000800 */
[----:B------:R-:W-:Y:S02]  /*8360*/  IMAD.MOV R4, RZ, RZ, -R5 ;  /* 0x000000ffff047224 */ /* 0x000fe400078e0a05 */
[----:B------:R-:W-:-:S02]  /*8370*/  IMAD R20, R5, UR17, R20 ;  /* 0x0000001105147c24 */ /* 0x000fc4000f8e0214 */
[----:B0-----:R-:W-:Y:S02]  /*8380*/  @P1 IMAD R15, R21, R22, R14 ;  /* 0x00000016150f1224 */ /* 0x001fe400078e020e */
[----:B------:R-:W-:Y:S01]  /*8390*/  IMAD R19, R4, UR4, R19 ;  /* 0x0000000404137c24 */ /* 0x000fe2000f8e0213 */
[----:B------:R-:W-:Y:S01]  /*83a0*/  ULDC UR4, c[0x0][0x600] ;  /* 0x0001800000047ab9 */ /* 0x000fe20000000800 */
[----:B------:R-:W-:Y:S02]  /*83b0*/  IMAD R15, R20, UR5, R15 ;  /* 0x00000005140f7c24 */ /* 0x000fe4000f8e020f */
[----:B------:R-:W-:Y:S02]  /*83c0*/  IMAD R6, R19, UR4, R6 ;  /* 0x0000000413067c24 */ /* 0x000fe4000f8e0206 */
[----:B------:R-:W-:-:S03]  /*83d0*/  IMAD.MOV.U32 R4, RZ, RZ, 0x1 ;  /* 0x00000001ff047424 */ /* 0x000fc600078e00ff */
[----:B------:R-:W-:Y:S02]  /*83e0*/  SEL R20, R6, R15, !P1 ;  /* 0x0000000f06147207 */ /* 0x000fe40004800000 */
[----:B------:R-:W-:-:S07]  /*83f0*/  SEL R19, R15, R6, !P1 ;  /* 0x000000060f137207 */ /* 0x000fce0004800000 */
.L_x_170:
[----:B------:R-:W-:Y:S05]  /*8400*/  BSYNC B1 ;  /* 0x0000000000017941 */ /* 0x000fea0003800000 */
.L_x_169:
[----:B------:R-:W-:-:S13]  /*8410*/  LOP3.LUT P1, RZ, R4, 0xff, RZ, 0xc0, !PT ;  /* 0x000000ff04ff7812 */ /* 0x000fda000782c0ff */
[----:B------:R-:W-:Y:S05]  /*8420*/  @P1 BRA `(.L_x_173) ;  /* 0xfffffff4004c1947 */ /* 0x000fea000383ffff */
[----:B------:R-:W-:Y:S05]  /*8430*/  BSYNC B0 ;  /* 0x0000000000007941 */ /* 0x000fea0003800000 */
.L_x_161:
[----:B------:R-:W-:-:S03]  /*8440*/  UMOV UR4, 0xffffffff ;  /* 0xffffffff00047882 */ /* 0x000fc60000000000 */
[----:B------:R-:W-:Y:S05]  /*8450*/  BRA.DIV UR4, `(.L_x_174) ;  /* 0x0000000a04147947 */ /* 0x000fea000b800000 */
[----:B------:R-:W-:-:S13]  /*8460*/  ELECT P6, URZ, PT ;  /* 0x00000000003f782f */ /* 0x000fda00038c0000 */
.L_x_195:
[----:B------:R-:W-:Y:S04]  /*8470*/  BSSY B0, `(.L_x_175) ;  /* 0x000006a000007945 */ /* 0x000fe80003800000 */
[----:B------:R-:W-:Y:S05]  /*8480*/  @!P6 BRA `(.L_x_176) ;  /* 0x0000000400a0e947 */ /* 0x000fea0003800000 */
[----:B------:R-:W-:-:S04]  /*8490*/  LOP3.LUT R18, R18, 0x2, RZ, 0xfc, !PT ;  /* 0x0000000212127812 */ /* 0x000fc800078efcff */
[----:B------:R-:W-:-:S13]  /*84a0*/  ISETP.NE.AND P0, PT, R18, 0x3, PT ;  /* 0x000000031200780c */ /* 0x000fda0003f05270 */
[----:B------:R-:W-:Y:S05]  /*84b0*/  @!P0 BRA `(.L_x_177) ;  /* 0x0000000000048947 */ /* 0x000fea0003800000 */
[----:B------:R-:W-:Y:S01]  /*84c0*/  BPT.TRAP 0x1 ;  /* 0x000000040000795c */ /* 0x000fe20000300000 */
.L_x_177:
[----:B------:R-:W0:Y:S01]  /*84d0*/  S2R R3, SR_CgaCtaId ;  /* 0x0000000000037919 */ /* 0x000e220000008800 */
[----:B------:R-:W-:-:S04]  /*84e0*/  MOV R2, 0x400 ;  /* 0x0000040000027802 */ /* 0x000fc80000000f00 */
[----:B0-----:R-:W-:Y:S02]  /*84f0*/  LEA R3, R3, R2, 0x18 ;  /* 0x0000000203037211 */ /* 0x001fe400078ec0ff */
[----:B------:R-:W-:-:S03]  /*8500*/  SHF.L.U32 R2, R0, 0x1f, RZ ;  /* 0x0000001f00027819 */ /* 0x000fc600000006ff */
[----:B------:R-:W-:-:S04]  /*8510*/  VIADD R3, R3, 0x58 ;  /* 0x0000005803037836 */ /* 0x000fc80000000000 */
[C---:B------:R-:W-:Y:S02]  /*8520*/  IMAD R7, R12.reuse, 0x8, R3 ;  /* 0x000000080c077824 */ /* 0x040fe400078e0203 */
[----:B------:R-:W-:Y:S02]  /*8530*/  VIADD R12, R12, 0x1 ;  /* 0x000000010c0c7836 */ /* 0x000fe40000000000 */
[----:B------:R-:W0:Y:S03]  /*8540*/  SYNCS.PHASECHK.TRANS64.TRYWAIT P0, [R7+URZ], R2 ;  /* 0x00000002070075a7 */ /* 0x000e26000800017f */
[----:B------:R-:W-:-:S04]  /*8550*/  ISETP.NE.AND P1, PT, R12, 0xb, PT ;  /* 0x0000000b0c00780c */ /* 0x000fc80003f25270 */
[----:B------:R-:W-:Y:S02]  /*8560*/  SEL R5, RZ, 0x1, P1 ;  /* 0x00000001ff057807 */ /* 0x000fe40000800000 */
[----:B------:R-:W-:Y:S02]  /*8570*/  SEL R12, R12, RZ, P1 ;  /* 0x000000ff0c0c7207 */ /* 0x000fe40000800000 */
[----:B------:R-:W-:-:S03]  /*8580*/  LOP3.LUT R5, R0, R5, RZ, 0x3c, !PT ;  /* 0x0000000500057212 */ /* 0x000fc600078e3cff */
[----:B------:R-:W-:Y:S01]  /*8590*/  IMAD R9, R12, 0x8, R3 ;  /* 0x000000080c097824 */ /* 0x000fe200078e0203 */
[----:B------:R-:W-:Y:S01]  /*85a0*/  SHF.L.U32 R4, R5, 0x1f, RZ ;  /* 0x0000001f05047819 */ /* 0x000fe200000006ff */
[----:B0-----:R-:W-:Y:S06]  /*85b0*/  @!P0 BRA `(.L_x_178) ;  /* 0x0000000400dc8947 */ /* 0x001fec0003800000 */
.L_x_196:
[----:B------:R-:W1:Y:S01]  /*85c0*/  SYNCS.PHASECHK.TRANS64.TRYWAIT P0, [R9+URZ], R4 ;  /* 0x00000004090075a7 */ /* 0x000e62000800017f */
[----:B------:R-:W-:-:S05]  /*85d0*/  VIADD R0, R12, 0x1 ;  /* 0x000000010c007836 */ /* 0x000fca0000000000 */
[----:B------:R-:W-:-:S04]  /*85e0*/  ISETP.NE.AND P1, PT, R0, 0xb, PT ;  /* 0x0000000b0000780c */ /* 0x000fc80003f25270 */
[----:B0-----:R-:W-:Y:S02]  /*85f0*/  SEL R2, RZ, 0x1, P1 ;  /* 0x00000001ff027807 */ /* 0x001fe40000800000 */
[----:B------:R-:W-:Y:S02]  /*8600*/  SEL R0, R0, RZ, P1 ;  /* 0x000000ff00007207 */ /* 0x000fe40000800000 */
[----:B------:R-:W-:-:S03]  /*8610*/  LOP3.LUT R7, R5, R2, RZ, 0x3c, !PT ;  /* 0x0000000205077212 */ /* 0x000fc600078e3cff */
[----:B------:R-:W-:Y:S01]  /*8620*/  IMAD R6, R0, 0x8, R3 ;  /* 0x0000000800067824 */ /* 0x000fe200078e0203 */
[----:B------:R-:W-:Y:S01]  /*8630*/  SHF.L.U32 R5, R7, 0x1f, RZ ;  /* 0x0000001f07057819 */ /* 0x000fe200000006ff */
[----:B-1----:R-:W-:Y:S06]  /*8640*/  @!P0 BRA `(.L_x_179) ;  /* 0x0000000400cc8947 */ /* 0x002fec0003800000 */
.L_x_197:
[----:B------:R-:W1:Y:S01]  /*8650*/  SYNCS.PHASECHK.TRANS64.TRYWAIT P0, [R6+URZ], R5 ;  /* 0x00000005060075a7 */ /* 0x000e62000800017f */
[----:B------:R-:W-:-:S05]  /*8660*/  VIADD R0, R0, 0x1 ;  /* 0x0000000100007836 */ /* 0x000fca0000000000 */
[----:B------:R-:W-:-:S04]  /*8670*/  ISETP.NE.AND P1, PT, R0, 0xb, PT ;  /* 0x0000000b0000780c */ /* 0x000fc80003f25270 */
[----:B------:R-:W-:Y:S02]  /*8680*/  SEL R2, RZ, 0x1, P1 ;  /* 0x00000001ff027807 */ /* 0x000fe40000800000 */
[----:B------:R-:W-:Y:S02]  /*8690*/  SEL R0, R0, RZ, P1 ;  /* 0x000000ff00007207 */ /* 0x000fe40000800000 */
[----:B------:R-:W-:-:S03]  /*86a0*/  LOP3.LUT R7, R7, R2, RZ, 0x3c, !PT ;  /* 0x0000000207077212 */ /* 0x000fc600078e3cff */
[----:B0-----:R-:W-:Y:S01]  /*86b0*/  IMAD R9, R0, 0x8, R3 ;  /* 0x0000000800097824 */ /* 0x001fe200078e0203 */
[----:B------:R-:W-:Y:S01]  /*86c0*/  SHF.L.U32 R4, R7, 0x1f, RZ ;  /* 0x0000001f07047819 */ /* 0x000fe200000006ff */
[----:B-1----:R-:W-:Y:S06]  /*86d0*/  @!P0 BRA `(.L_x_180) ;  /* 0x0000000400bc8947 */ /* 0x002fec0003800000 */
.L_x_198:
        /* <DEDUP_REMOVED lines=9> */
.L_x_199:
        /* <DEDUP_REMOVED lines=9> */
.L_x_200:
        /* <DEDUP_REMOVED lines=9> */
.L_x_201:
        /* <DEDUP_REMOVED lines=9> */
.L_x_202:
        /* <DEDUP_REMOVED lines=9> */
.L_x_203:
        /* <DEDUP_REMOVED lines=9> */
.L_x_204:
[----:B------:R-:W1:Y:S01]  /*8a40*/  SYNCS.PHASECHK.TRANS64.TRYWAIT P0, [R9+URZ], R4 ;  /* 0x00000004090075a7 */ /* 0x000e62000800017f */
[----:B------:R-:W-:-:S05]  /*8a50*/  VIADD R0, R0, 0x1 ;  /* 0x0000000100007836 */ /* 0x000fca0000000000 */
[----:B------:R-:W-:-:S04]  /*8a60*/  ISETP.NE.AND P1, PT, R0, 0xb, PT ;  /* 0x0000000b0000780c */ /* 0x000fc80003f25270 */
[----:B------:R-:W-:Y:S02]  /*8a70*/  SEL R2, RZ, 0x1, P1 ;  /* 0x00000001ff027807 */ /* 0x000fe40000800000 */
[----:B------:R-:W-:Y:S02]  /*8a80*/  SEL R0, R0, RZ, P1 ;  /* 0x000000ff00007207 */ /* 0x000fe40000800000 */
[----:B------:R-:W-:Y:S01]  /*8a90*/  LOP3.LUT R2, R7, R2, RZ, 0x3c, !PT ;  /* 0x0000000207027212 */ /* 0x000fe200078e3cff */
[----:B-1----:R-:W-:Y:S06]  /*8aa0*/  @!P0 BRA `(.L_x_187) ;  /* 0x0000000400548947 */ /* 0x002fec0003800000 */
.L_x_205:
[----:B------:R-:W-:Y:S01]  /*8ab0*/  IMAD R3, R0, 0x8, R3 ;  /* 0x0000000800037824 */ /* 0x000fe200078e0203 */
[----:B------:R-:W-:-:S07]  /*8ac0*/  SHF.L.U32 R0, R2, 0x1f, RZ ;  /* 0x0000001f02007819 */ /* 0x000fce00000006ff */
.L_x_188:
[----:B--2---:R2:W3:Y:S02]  /*8ad0*/  SYNCS.PHASECHK.TRANS64.TRYWAIT P0, [R3+URZ], R0 ;  /* 0x00000000030075a7 */ /* 0x0044e4000800017f */
[----:B---3--:R-:W-:Y:S05]  /*8ae0*/  @!P0 NANOSLEEP.SYNCS 0x989680 ;  /* 0x009896800000895d */ /* 0x008fea0003900000 */
[----:B------:R-:W3:Y:S02]  /*8af0*/  @!P0 SYNCS.PHASECHK.TRANS64 P0, [R3+URZ], R0 ;  /* 0x00000000030085a7 */ /* 0x000ee4000800007f */
[----:B---3--:R-:W-:Y:S05]  /*8b00*/  @!P0 BRA `(.L_x_188) ;  /* 0xfffffffc00f08947 */ /* 0x008fea000383ffff */
.L_x_176:
[----:B------:R-:W-:Y:S05]  /*8b10*/  BSYNC B0 ;  /* 0x0000000000007941 */ /* 0x000fea0003800000 */
.L_x_175:
[----:B------:R-:W-:Y:S05]  /*8b20*/  EXIT ;  /* 0x000000000000794d */ /* 0x000fea0003800000 */
.L_x_18:
[----:B-1----:R1:W2:Y:S02]  /*8b30*/  SYNCS.PHASECHK.TRANS64.TRYWAIT P1, [R3+URZ], R0 ;  /* 0x00000000030075a7 */ /* 0x0022a4000802017f */
[----:B--2---:R-:W-:Y:S05]  /*8b40*/  @!P1 NANOSLEEP.SYNCS 0x989680 ;  /* 0x009896800000995d */ /* 0x004fea0003900000 */
[----:B------:R-:W2:Y:S02]  /*8b50*/  @!P1 SYNCS.PHASECHK.TRANS64 P1, [R3+URZ], R0 ;  /* 0x00000000030095a7 */ /* 0x000ea4000802007f */
[----:B--2---:R-:W-:Y:S05]  /*8b60*/  @!P1 BRA `(.L_x_18) ;  /* 0xfffffffc00f09947 */ /* 0x004fea000383ffff */
[----:B------:R-:W-:Y:S05]  /*8b70*/  BRA `(.L_x_17) ;  /* 0xffffff8800987947 */ /* 0x000fea000383ffff */
.L_x_23:
[----:B-1----:R-:W-:-:S04]  /*8b80*/  IMAD.U32 R4, RZ, RZ, UR4 ;  /* 0x00000004ff047e24 */ /* 0x002fc8000f8e00ff */
[----:B------:R1:W2:Y:S03]  /*8b90*/  SYNCS.PHASECHK.TRANS64.TRYWAIT P1, [R4+URZ], R3 ;  /* 0x00000003040075a7 */ /* 0x0002a6000802017f */
[----:B--2---:R-:W-:Y:S05]  /*8ba0*/  @!P1 NANOSLEEP.SYNCS 0x989680 ;  /* 0x009896800000995d */ /* 0x004fea0003900000 */
[----:B------:R-:W2:Y:S02]  /*8bb0*/  @!P1 SYNCS.PHASECHK.TRANS64 P1, [R4+URZ], R3 ;  /* 0x00000003040095a7 */ /* 0x000ea4000802007f */
[----:B--2---:R-:W-:Y:S05]  /*8bc0*/  @!P1 BRA `(.L_x_23) ;  /* 0xfffffffc00ec9947 */ /* 0x004fea000383ffff */
[----:B------:R-:W-:Y:S05]  /*8bd0*/  BRA `(.L_x_22) ;  /* 0xffffff8c005c7947 */ /* 0x000fea000383ffff */
.L_x_162:
[----:B------:R-:W-:Y:S01]  /*8be0*/  BSSY B1, `(.L_x_189) ;  /* 0x0000006000017945 */ /* 0x000fe20003800000 */
[----:B------:R-:W-:-:S07]  /*8bf0*/  IMAD.MOV.U32 R15, RZ, RZ, -0x1 ;  /* 0xffffffffff0f7424 */ /* 0x000fce00078e00ff */
[----:B------:R-:W-:Y:S05]  /*8c00*/  WARPSYNC.COLLECTIVE R15, `(.L_x_190) ;  /* 0x000000000f0c7348 */ /* 0x000fea0003c00000 */
[----:B------:R-:W-:Y:S02]  /*8c10*/  ELECT P6, UR62, PT ;  /* 0x00000000003e782f */ /* 0x000fe400038c0000 */
[----:B------:R-:W-:Y:S01]  /*8c20*/  MOV R14, UR62 ;  /* 0x0000003e000e7c02 */ /* 0x000fe20008000f00 */
[----:B------:R-:W-:Y:S10]  /*8c30*/  ENDCOLLECTIVE ;  /* 0x000000000000791b */ /* 0x000ff40003800000 */
.L_x_190:
[----:B------:R-:W-:Y:S05]  /*8c40*/  BSYNC B1 ;  /* 0x0000000000017941 */ /* 0x000fea0003800000 */
.L_x_189:
[----:B------:R-:W-:Y:S05]  /*8c50*/  BRA `(.L_x_191) ;  /* 0xffffffec004c7947 */ /* 0x000fea000383ffff */
.L_x_165:
[----:B0-----:R0:W1:Y:S02]  /*8c60*/  SYNCS.PHASECHK.TRANS64.TRYWAIT P1, [R14+URZ+0x58], R7 ;  /* 0x000058070e0075a7 */ /* 0x001064000802017f */
[----:B-1----:R-:W-:Y:S05]  /*8c70*/  @!P1 NANOSLEEP.SYNCS 0x989680 ;  /* 0x009896800000995d */ /* 0x002fea0003900000 */
[----:B------:R-:W1:Y:S02]  /*8c80*/  @!P1 SYNCS.PHASECHK.TRANS64 P1, [R14+URZ+0x58], R7 ;  /* 0x000058070e0095a7 */ /* 0x000e64000802007f */
[----:B-1----:R-:W-:Y:S05]  /*8c90*/  @!P1 BRA `(.L_x_165) ;  /* 0xfffffffc00f09947 */ /* 0x002fea000383ffff */
[----:B------:R-:W-:Y:S05]  /*8ca0*/  BRA `(.L_x_192) ;  /* 0xffffffec00807947 */ /* 0x000fea000383ffff */
.L_x_174:
[----:B------:R-:W-:Y:S01]  /*8cb0*/  BSSY B0, `(.L_x_193) ;  /* 0x0000006000007945 */ /* 0x000fe20003800000 */
[----:B------:R-:W-:-:S07]  /*8cc0*/  IMAD.MOV.U32 R15, RZ, RZ, -0x1 ;  /* 0xffffffffff0f7424 */ /* 0x000fce00078e00ff */
[----:B------:R-:W-:Y:S05]  /*8cd0*/  WARPSYNC.COLLECTIVE R15, `(.L_x_194) ;  /* 0x000000000f0c7348 */ /* 0x000fea0003c00000 */
[----:B------:R-:W-:Y:S02]  /*8ce0*/  ELECT P6, UR62, PT ;  /* 0x00000000003e782f */ /* 0x000fe400038c0000 */
[----:B------:R-:W-:Y:S01]  /*8cf0*/  MOV R14, UR62 ;  /* 0x0000003e000e7c02 */ /* 0x000fe20008000f00 */
[----:B------:R-:W-:Y:S10]  /*8d00*/  ENDCOLLECTIVE ;  /* 0x000000000000791b */ /* 0x000ff40003800000 */
.L_x_194:
[----:B------:R-:W-:Y:S05]  /*8d10*/  BSYNC B0 ;  /* 0x0000000000007941 */ /* 0x000fea0003800000 */
.L_x_193:
[----:B------:R-:W-:Y:S05]  /*8d20*/  BRA `(.L_x_195) ;  /* 0xfffffff400d07947 */ /* 0x000fea000383ffff */
.L_x_178:
[----:B0-----:R0:W1:Y:S02]  /*8d30*/  SYNCS.PHASECHK.TRANS64.TRYWAIT P0, [R7+URZ], R2 ;  /* 0x00000002070075a7 */ /* 0x001064000800017f */
[----:B-1----:R-:W-:Y:S05]  /*8d40*/  @!P0 NANOSLEEP.SYNCS 0x989680 ;  /* 0x009896800000895d */ /* 0x002fea0003900000 */
[----:B------:R-:W1:Y:S02]  /*8d50*/  @!P0 SYNCS.PHASECHK.TRANS64 P0, [R7+URZ], R2 ;  /* 0x00000002070085a7 */ /* 0x000e64000800007f */
[----:B-1----:R-:W-:Y:S05]  /*8d60*/  @!P0 BRA `(.L_x_178) ;  /* 0xfffffffc00f08947 */ /* 0x002fea000383ffff */
[----:B------:R-:W-:Y:S05]  /*8d70*/  BRA `(.L_x_196) ;  /* 0xfffffff800107947 */ /* 0x000fea000383ffff */
.L_x_179:
[----:B0-----:R0:W1:Y:S02]  /*8d80*/  SYNCS.PHASECHK.TRANS64.TRYWAIT P0, [R9+URZ], R4 ;  /* 0x00000004090075a7 */ /* 0x001064000800017f */
[----:B-1----:R-:W-:Y:S05]  /*8d90*/  @!P0 NANOSLEEP.SYNCS 0x989680 ;  /* 0x009896800000895d */ /* 0x002fea0003900000 */
[----:B------:R-:W1:Y:S02]  /*8da0*/  @!P0 SYNCS.PHASECHK.TRANS64 P0, [R9+URZ], R4 ;  /* 0x00000004090085a7 */ /* 0x000e64000800007f */
[----:B-1----:R-:W-:Y:S05]  /*8db0*/  @!P0 BRA `(.L_x_179) ;  /* 0xfffffffc00f08947 */ /* 0x002fea000383ffff */
[----:B------:R-:W-:Y:S05]  /*8dc0*/  BRA `(.L_x_197) ;  /* 0xfffffff800207947 */ /* 0x000fea000383ffff */
.L_x_180:
[----:B0-----:R0:W1:Y:S02]  /*8dd0*/  SYNCS.PHASECHK.TRANS64.TRYWAIT P0, [R6+URZ], R5 ;  /* 0x00000005060075a7 */ /* 0x001064000800017f */
[----:B-1----:R-:W-:Y:S05]  /*8de0*/  @!P0 NANOSLEEP.SYNCS 0x989680 ;  /* 0x009896800000895d */ /* 0x002fea0003900000 */
[----:B------:R-:W1:Y:S02]  /*8df0*/  @!P0 SYNCS.PHASECHK.TRANS64 P0, [R6+URZ], R5 ;  /* 0x00000005060085a7 */ /* 0x000e64000800007f */
[----:B-1----:R-:W-:Y:S05]  /*8e00*/  @!P0 BRA `(.L_x_180) ;  /* 0xfffffffc00f08947 */ /* 0x002fea000383ffff */
[----:B------:R-:W-:Y:S05]  /*8e10*/  BRA `(.L_x_198) ;  /* 0xfffffff800307947 */ /* 0x000fea000383ffff */
.L_x_181:
[----:B0-----:R0:W1:Y:S02]  /*8e20*/  SYNCS.PHASECHK.TRANS64.TRYWAIT P0, [R9+URZ], R4 ;  /* 0x00000004090075a7 */ /* 0x001064000800017f */
[----:B-1----:R-:W-:Y:S05]  /*8e30*/  @!P0 NANOSLEEP.SYNCS 0x989680 ;  /* 0x009896800000895d */ /* 0x002fea0003900000 */
[----:B------:R-:W1:Y:S02]  /*8e40*/  @!P0 SYNCS.PHASECHK.TRANS64 P0, [R9+URZ], R4 ;  /* 0x00000004090085a7 */ /* 0x000e64000800007f */
[----:B-1----:R-:W-:Y:S05]  /*8e50*/  @!P0 BRA `(.L_x_181) ;  /* 0xfffffffc00f08947 */ /* 0x002fea000383ffff */
[----:B------:R-:W-:Y:S05]  /*8e60*/  BRA `(.L_x_199) ;  /* 0xfffffff800407947 */ /* 0x000fea000383ffff */
.L_x_182:
[----:B0-----:R0:W1:Y:S02]  /*8e70*/  SYNCS.PHASECHK.TRANS64.TRYWAIT P0, [R6+URZ], R5 ;  /* 0x00000005060075a7 */ /* 0x001064000800017f */
[----:B-1----:R-:W-:Y:S05]  /*8e80*/  @!P0 NANOSLEEP.SYNCS 0x989680 ;  /* 0x009896800000895d */ /* 0x002fea0003900000 */
[----:B------:R-:W1:Y:S02]  /*8e90*/  @!P0 SYNCS.PHASECHK.TRANS64 P0, [R6+URZ], R5 ;  /* 0x00000005060085a7 */ /* 0x000e64000800007f */
[----:B-1----:R-:W-:Y:S05]  /*8ea0*/  @!P0 BRA `(.L_x_182) ;  /* 0xfffffffc00f08947 */ /* 0x002fea000383ffff */
[----:B------:R-:W-:Y:S05]  /*8eb0*/  BRA `(.L_x_200) ;  /* 0xfffffff800507947 */ /* 0x000fea000383ffff */
.L_x_183:
[----:B0-----:R0:W1:Y:S02]  /*8ec0*/  SYNCS.PHASECHK.TRANS64.TRYWAIT P0, [R9+URZ], R4 ;  /* 0x00000004090075a7 */ /* 0x001064000800017f */
[----:B-1----:R-:W-:Y:S05]  /*8ed0*/  @!P0 NANOSLEEP.SYNCS 0x989680 ;  /* 0x009896800000895d */ /* 0x002fea0003900000 */
[----:B------:R-:W1:Y:S02]  /*8ee0*/  @!P0 SYNCS.PHASECHK.TRANS64 P0, [R9+URZ], R4 ;  /* 0x00000004090085a7 */ /* 0x000e64000800007f */
[----:B-1----:R-:W-:Y:S05]  /*8ef0*/  @!P0 BRA `(.L_x_183) ;  /* 0xfffffffc00f08947 */ /* 0x002fea000383ffff */
[----:B------:R-:W-:Y:S05]  /*8f00*/  BRA `(.L_x_201) ;  /* 0xfffffff800607947 */ /* 0x000fea000383ffff */
.L_x_184:
[----:B0-----:R0:W1:Y:S02]  /*8f10*/  SYNCS.PHASECHK.TRANS64.TRYWAIT P0, [R6+URZ], R5 ;  /* 0x00000005060075a7 */ /* 0x001064000800017f */
[----:B-1----:R-:W-:Y:S05]  /*8f20*/  @!P0 NANOSLEEP.SYNCS 0x989680 ;  /* 0x009896800000895d */ /* 0x002fea0003900000 */
[----:B------:R-:W1:Y:S02]  /*8f30*/  @!P0 SYNCS.PHASECHK.TRANS64 P0, [R6+URZ], R5 ;  /* 0x00000005060085a7 */ /* 0x000e64000800007f */
[----:B-1----:R-:W-:Y:S05]  /*8f40*/  @!P0 BRA `(.L_x_184) ;  /* 0xfffffffc00f08947 */ /* 0x002fea000383ffff */
[----:B------:R-:W-:Y:S05]  /*8f50*/  BRA `(.L_x_202) ;  /* 0xfffffff800707947 */ /* 0x000fea000383ffff */
.L_x_185:
[----:B0-----:R0:W1:Y:S02]  /*8f60*/  SYNCS.PHASECHK.TRANS64.TRYWAIT P0, [R9+URZ], R4 ;  /* 0x00000004090075a7 */ /* 0x001064000800017f */
[----:B-1----:R-:W-:Y:S05]  /*8f70*/  @!P0 NANOSLEEP.SYNCS 0x989680 ;  /* 0x009896800000895d */ /* 0x002fea0003900000 */
[----:B------:R-:W1:Y:S02]  /*8f80*/  @!P0 SYNCS.PHASECHK.TRANS64 P0, [R9+URZ], R4 ;  /* 0x00000004090085a7 */ /* 0x000e64000800007f */
[----:B-1----:R-:W-:Y:S05]  /*8f90*/  @!P0 BRA `(.L_x_185) ;  /* 0xfffffffc00f08947 */ /* 0x002fea000383ffff */
[----:B------:R-:W-:Y:S05]  /*8fa0*/  BRA `(.L_x_203) ;  /* 0xfffffff800807947 */ /* 0x000fea000383ffff */
.L_x_186:
[----:B0-----:R0:W1:Y:S02]  /*8fb0*/  SYNCS.PHASECHK.TRANS64.TRYWAIT P0, [R6+URZ], R5 ;  /* 0x00000005060075a7 */ /* 0x001064000800017f */
[----:B-1----:R-:W-:Y:S05]  /*8fc0*/  @!P0 NANOSLEEP.SYNCS 0x989680 ;  /* 0x009896800000895d */ /* 0x002fea0003900000 */
[----:B------:R-:W1:Y:S02]  /*8fd0*/  @!P0 SYNCS.PHASECHK.TRANS64 P0, [R6+URZ], R5 ;  /* 0x00000005060085a7 */ /* 0x000e64000800007f */
[----:B-1----:R-:W-:Y:S05]  /*8fe0*/  @!P0 BRA `(.L_x_186) ;  /* 0xfffffffc00f08947 */ /* 0x002fea000383ffff */
[----:B------:R-:W-:Y:S05]  /*8ff0*/  BRA `(.L_x_204) ;  /* 0xfffffff800907947 */ /* 0x000fea000383ffff */
.L_x_187:
[----:B-1----:R1:W2:Y:S02]  /*9000*/  SYNCS.PHASECHK.TRANS64.TRYWAIT P0, [R9+URZ], R4 ;  /* 0x00000004090075a7 */ /* 0x0022a4000800017f */
[----:B--2---:R-:W-:Y:S05]  /*9010*/  @!P0 NANOSLEEP.SYNCS 0x989680 ;  /* 0x009896800000895d */ /* 0x004fea0003900000 */
[----:B------:R-:W2:Y:S02]  /*9020*/  @!P0 SYNCS.PHASECHK.TRANS64 P0, [R9+URZ], R4 ;  /* 0x00000004090085a7 */ /* 0x000ea4000800007f */
[----:B--2---:R-:W-:Y:S05]  /*9030*/  @!P0 BRA `(.L_x_187) ;  /* 0xfffffffc00f08947 */ /* 0x004fea000383ffff */
[----:B------:R-:W-:Y:S05]  /*9040*/  BRA `(.L_x_205) ;  /* 0xfffffff800987947 */ /* 0x000fea000383ffff */
.L_x_206:
[----:B------:R-:W-:-:S00]  /*9050*/  BRA `(.L_x_206) ;  /* 0xfffffffc00fc7947 */ /* 0x000fc0000383ffff */
[----:B------:R-:W-:-:S00]  /*9060*/  NOP ;  /* 0x0000000000007918 */ /* 0x000fc00000000000 */
        /* <DEDUP_REMOVED lines=9> */
.L_x_207:


//--------------------- .nv.global.init           --------------------------
	.section	.nv.global.init,"aw",@progbits
.nv.global.init:
	.type		$str$22,@object
	.size		$str$22,($str$23 - $str$22)
$str$22:
        /*0000*/ 	.byte	0x6b, 0x5f, 0x74, 0x69, 0x6c, 0x65, 0x5f, 0x63, 0x6f, 0x75, 0x6e, 0x74, 0x20, 0x3e, 0x3d, 0x20
        /*0010*/ 	.byte	0x31, 0x00
	.type		$str$23,@object
	.size		$str$23,(__unnamed_1 - $str$23)
$str$23:
        /*0012*/ 	.byte	0x2f, 0x74, 0x6d, 0x70, 0x2f, 0x63, 0x75, 0x74, 0x6c, 0x61, 0x73, 0x73, 0x5f, 0x73, 0x77, 0x65
        /*0022*/ 	.byte	0x65, 0x70, 0x5f, 0x73, 0x72, 0x63, 0x2f, 0x69, 0x6e, 0x63, 0x6c, 0x75, 0x64, 0x65, 0x2f, 0x63
        /*0032*/ 	.byte	0x75, 0x74, 0x6c, 0x61, 0x73, 0x73, 0x2f, 0x67, 0x65, 0x6d, 0x6d, 0x2f, 0x63, 0x6f, 0x6c, 0x6c
        /*0042*/ 	.byte	0x65, 0x63, 0x74, 0x69, 0x76, 0x65, 0x2f, 0x73, 0x6d, 0x39, 0x30, 0x5f, 0x6d, 0x6d, 0x61, 0x5f
        /*0052*/ 	.byte	0x74, 0x6d, 0x61, 0x5f, 0x67, 0x6d, 0x6d, 0x61, 0x5f, 0x73, 0x73, 0x5f, 0x77, 0x61, 0x72, 0x70
        /*0062*/ 	.byte	0x73, 0x70, 0x65, 0x63, 0x69, 0x61, 0x6c, 0x69, 0x7a, 0x65, 0x64, 0x2e, 0x68, 0x70, 0x70, 0x00
	.type		__unnamed_1,@object
	.size		__unnamed_1,(.L_0 - __unnamed_1)
__unnamed_1:
        /*0072*/ 	.byte	0x76, 0x6f, 0x69, 0x64, 0x20, 0x63, 0x75, 0x74, 0x6c, 0x61, 0x73, 0x73, 0x3a, 0x3a, 0x67, 0x65
        /* <DEDUP_REMOVED lines=179> */
        /*0bb2*/ 	.byte	0x69, 0x64, 0x65, 0x6e, 0x74, 0x69, 0x74, 0x79, 0x5d, 0x00
.L_0:


//--------------------- .nv.shared._ZN7cutlass13device_kernelINS_4gemm6kernel13GemmUniversalIN4cute5tupleIJiiiiEEENS1_10collective13CollectiveMmaINS1_34MainloopSm90TmaGmmaWarpSpecializedILi11ENS5_IJNS4_1CILi1EEESB_SB_EEENS1_35KernelTmaWarpSpecializedCooperativeEEENS5_IJNSA_ILi256EEENSA_ILi64EEENSA_ILi32EEEEEENS_6half_tENS5_IJlSB_lEEESJ_SK_NS4_8TiledMMAINS4_8MMA_AtomIJNS4_4SM904GMMA25MMA_64x64x16_F32F16F16_SSILNSO_5MajorE0ELSQ_0ELNSO_7ScaleInE1ELSR_1EEEEEENS4_6LayoutINS5_IJNSA_ILi2EEESB_SB_EEENS5_IJSB_NSA_ILi0EEESX_EEEEENS5_IJNS4_10UnderscoreES10_S10_EEEEENS4_13SM90_TMA_LOADENS4_14ComposedLayoutINS4_7SwizzleILi2ELi4ELi3EEENS4_18smem_ptr_flag_bitsILi16EEENSU_INS5_IJNSA_ILi8EEESH_EEENS5_IJSH_SB_EEEEEEEvNS4_8identityES13_S1D_vS1E_EENS_8epilogue10collective6detail29Sm90TmaWarpSpecializedAdapterINS1H_15DefaultEpilogueISJ_SK_SK_NS1G_6thread17LinearCombinationISJ_Li1EffLNS1L_9ScaleType4KindE0ELNS_15FloatRoundStyleE2ESJ_EENS1_15EpilogueDefaultEEEEEvvEEEEvNT_6ParamsE --------------------------
	.section	.nv.shared._ZN7cutlass13device_kernelINS_4gemm6kernel13GemmUniversalIN4cute5tupleIJiiiiEEENS1_10collective13CollectiveMmaINS1_34MainloopSm90TmaGmmaWarpSpecializedILi11ENS5_IJNS4_1CILi1EEESB_SB_EEENS1_35KernelTmaWarpSpecializedCooperativeEEENS5_IJNSA_ILi256EEENSA_ILi64EEENSA_ILi32EEEEEENS_6half_tENS5_IJlSB_lEEESJ_SK_NS4_8TiledMMAINS4_8MMA_AtomIJNS4_4SM904GMMA25MMA_64x64x16_F32F16F16_SSILNSO_5MajorE0ELSQ_0ELNSO_7ScaleInE1ELSR_1EEEEEENS4_6LayoutINS5_IJNSA_ILi2EEESB_SB_EEENS5_IJSB_NSA_ILi0EEESX_EEEEENS5_IJNS4_10UnderscoreES10_S10_EEEEENS4_13SM90_TMA_LOADENS4_14ComposedLayoutINS4_7SwizzleILi2ELi4ELi3EEENS4_18smem_ptr_flag_bitsILi16EEENSU_INS5_IJNSA_ILi8EEESH_EEENS5_IJSH_SB_EEEEEEEvNS4_8identityES13_S1D_vS1E_EENS_8epilogue10collective6detail29Sm90TmaWarpSpecializedAdapterINS1H_15DefaultEpilogueISJ_SK_SK_NS1G_6thread17LinearCombinationISJ_Li1EffLNS1L_9ScaleType4KindE0ELNS_15FloatRoundStyleE2ESJ_EENS1_15EpilogueDefaultEEEEEvvEEEEvNT_6ParamsE,"aw",@nobits
	.sectionflags	@""
	.align	16
	.zero		1024


//--------------------- .nv.shared.reserved.0     --------------------------
	.section	.nv.shared.reserved.0,"aw",@nobits
	.weak		__nv_reservedSMEM_offset_0_alias
	.size		__nv_reservedSMEM_offset_0_alias, 0, 0
	.other		__nv_reservedSMEM_offset_0_alias,@"STO_CUDA_RESERVED_SHARED STV_DEFAULT"
__nv_reservedSMEM_offset_0_alias:
	.zero		0


//--------------------- .nv.global                --------------------------
	.section	.nv.global,"aw",@nobits
.nv.global:
	.type		_ZN39_INTERNAL_67aff0ec_4_k_cu_8283d00d_30744cute1_E,@object
	.size		_ZN39_INTERNAL_67aff0ec_4_k_cu_8283d00d_30744cute1_E,(_ZN39_INTERNAL_67aff0ec_4_k_cu_8283d00d_30744cuda3std3__45__cpo6cbeginE - _ZN39_INTERNAL_67aff0ec_4_k_cu_8283d00d_30744cute1_E)
_ZN39_INTERNAL_67aff0ec_4_k_cu_8283d00d_30744cute1_E:
	.zero		1
	.type		_ZN39_INTERNAL_67aff0ec_4_k_cu_8283d00d_30744cuda3std3__45__cpo6cbeginE,@object
	.size		_ZN39_INTERNAL_67aff0ec_4_k_cu_8283d00d_30744cuda3std3__45__cpo6cbeginE,(_ZN39_INTERNAL_67aff0ec_4_k_cu_8283d00d_30744cuda3std3__48in_placeE - _ZN39_INTERNAL_67aff0ec_4_k_cu_8283d00d_30744cuda3std3__45__cpo6cbeginE)
_ZN39_INTERNAL_67aff0ec_4_k_cu_8283d00d_30744cuda3std3__45__cpo6cbeginE:
	.zero		1
	.type		_ZN39_INTERNAL_67aff0ec_4_k_cu_8283d00d_30744cuda3std3__48in_placeE,@object
	.size		_ZN39_INTERNAL_67aff0ec_4_k_cu_8283d00d_30744cuda3std3__48in_placeE,(_ZN39_INTERNAL_67aff0ec_4_k_cu_8283d00d_30744cuda3std6ranges3__45__cpo9iter_moveE - _ZN39_INTERNAL_67aff0ec_4_k_cu_8283d00d_30744cuda3std3__48in_placeE)
_ZN39_INTERNAL_67aff0ec_4_k_cu_8283d00d_30744cuda3std3__48in_placeE:
	.zero		1
	.type		_ZN39_INTERNAL_67aff0ec_4_k_cu_8283d00d_30744cuda3std6ranges3__45__cpo9iter_moveE,@object
	.size		_ZN39_INTERNAL_67aff0ec_4_k_cu_8283d00d_30744cuda3std6ranges3__45__cpo9iter_moveE,(_ZN39_INTERNAL_67aff0ec_4_k_cu_8283d00d_30744cuda3std3__45__cpo5beginE - _ZN39_INTERNAL_67aff0ec_4_k_cu_8283d00d_30744cuda3std6ranges3__45__cpo9iter_moveE)
_ZN39_INTERNAL_67aff0ec_4_k_cu_8283d00d_30744cuda3std6ranges3__45__cpo9iter_moveE:
	.zero		1
	.type		_ZN39_INTERNAL_67aff0ec_4_k_cu_8283d00d_30744cuda3std3__45__cpo5beginE,@object
	.size		_ZN39_INTERNAL_67aff0ec_4_k_cu_8283d00d_30744cuda3std3__45__cpo5beginE,(_ZN39_INTERNAL_67aff0ec_4_k_cu_8283d00d_30744cuda3std3__441_GLOBAL__N__67aff0ec_4_k_cu_8283d00d_30746ignoreE - _ZN39_INTERNAL_67aff0ec_4_k_cu_8283d00d_30744cuda3std3__45__cpo5beginE)
_ZN39_INTERNAL_67aff0ec_4_k_cu_8283d00d_30744cuda3std3__45__cpo5beginE:
	.zero		1
	.type		_ZN39_INTERNAL_67aff0ec_4_k_cu_8283d00d_30744cuda3std3__441_GLOBAL__N__67aff0ec_4_k_cu_8283d00d_30746ignoreE,@object
	.size		_ZN39_INTERNAL_67aff0ec_4_k_cu_8283d00d_30744cuda3std3__441_GLOBAL__N__67aff0ec_4_k_cu_8283d00d_30746ignoreE,(_ZN39_INTERNAL_67aff0ec_4_k_cu_8283d00d_30744cute7productE - _ZN39_INTERNAL_67aff0ec_4_k_cu_8283d00d_30744cuda3std3__441_GLOBAL__N__67aff0ec_4_k_cu_8283d00d_30746ignoreE)
_ZN39_INTERNAL_67aff0ec_4_k_cu_8283d00d_30744cuda3std3__441_GLOBAL__N__67aff0ec_4_k_cu_8283d00d_30746ignoreE:
	.zero		1
	.type		_ZN39_INTERNAL_67aff0ec_4_k_cu_8283d00d_30744cute7productE,@object
	.size		_ZN39_INTERNAL_67aff0ec_4_k_cu_8283d00d_30744cute7productE,(_ZN39_INTERNAL_67aff0ec_4_k_cu_8283d00d_30744cuda3std3__45__cpo3endE - _ZN39_INTERNAL_67aff0ec_4_k_cu_8283d00d_30744cute7productE)
_ZN39_INTERNAL_67aff0ec_4_k_cu_8283d00d_30744cute7productE:
	.zero		1
	.type		_ZN39_INTERNAL_67aff0ec_4_k_cu_8283d00d_30744cuda3std3__45__cpo3endE,@object
	.size		_ZN39_INTERNAL_67aff0ec_4_k_cu_8283d00d_30744cuda3std3__45__cpo3endE,(_ZN39_INTERNAL_67aff0ec_4_k_cu_8283d00d_30744cuda3std3__419piecewise_constructE - _ZN39_INTERNAL_67aff0ec_4_k_cu_8283d00d_30744cuda3std3__45__cpo3endE)
_ZN39_INTERNAL_67aff0ec_4_k_cu_8283d00d_30744cuda3std3__45__cpo3endE:
	.zero		1
	.type		_ZN39_INTERNAL_67aff0ec_4_k_cu_8283d00d_30744cuda3std3__419piecewise_constructE,@object
	.size		_ZN39_INTERNAL_67aff0ec_4_k_cu_8283d00d_30744cuda3std3__419piecewise_constructE,(_ZN39_INTERNAL_67aff0ec_4_k_cu_8283d00d_30744cuda3std3__45__cpo4cendE - _ZN39_INTERNAL_67aff0ec_4_k_cu_8283d00d_30744cuda3std3__419piecewise_constructE)
_ZN39_INTERNAL_67aff0ec_4_k_cu_8283d00d_30744cuda3std3__419piecewise_constructE:
	.zero		1
	.type		_ZN39_INTERNAL_67aff0ec_4_k_cu_8283d00d_30744cuda3std3__45__cpo4cendE,@object
	.size		_ZN39_INTERNAL_67aff0ec_4_k_cu_8283d00d_30744cuda3std3__45__cpo4cendE,(_ZN39_INTERNAL_67aff0ec_4_k_cu_8283d00d_30744cuda3std6ranges3__45__cpo4swapE - _ZN39_INTERNAL_67aff0ec_4_k_cu_8283d00d_30744cuda3std3__45__cpo4cendE)
_ZN39_INTERNAL_67aff0ec_4_k_cu_8283d00d_30744cuda3std3__45__cpo4cendE:
	.zero		1
	.type		_ZN39_INTERNAL_67aff0ec_4_k_cu_8283d00d_30744cuda3std6ranges3__45__cpo4swapE,@object
	.size		_ZN39_INTERNAL_67aff0ec_4_k_cu_8283d00d_30744cuda3std6ranges3__45__cpo4swapE,(.L_8 - _ZN39_INTERNAL_67aff0ec_4_k_cu_8283d00d_30744cuda3std6ranges3__45__cpo4swapE)
_ZN39_INTERNAL_67aff0ec_4_k_cu_8283d00d_30744cuda3std6ranges3__45__cpo4swapE:
	.zero		1
.L_8:


//--------------------- .nv.constant0._ZN7cutlass13device_kernelINS_4gemm6kernel13GemmUniversalIN4cute5tupleIJiiiiEEENS1_10collective13CollectiveMmaINS1_34MainloopSm90TmaGmmaWarpSpecializedILi11ENS5_IJNS4_1CILi1EEESB_SB_EEENS1_35KernelTmaWarpSpecializedCooperativeEEENS5_IJNSA_ILi256EEENSA_ILi64EEENSA_ILi32EEEEEENS_6half_tENS5_IJlSB_lEEESJ_SK_NS4_8TiledMMAINS4_8MMA_AtomIJNS4_4SM904GMMA25MMA_64x64x16_F32F16F16_SSILNSO_5MajorE0ELSQ_0ELNSO_7ScaleInE1ELSR_1EEEEEENS4_6LayoutINS5_IJNSA_ILi2EEESB_SB_EEENS5_IJSB_NSA_ILi0EEESX_EEEEENS5_IJNS4_10UnderscoreES10_S10_EEEEENS4_13SM90_TMA_LOADENS4_14ComposedLayoutINS4_7SwizzleILi2ELi4ELi3EEENS4_18smem_ptr_flag_bitsILi16EEENSU_INS5_IJNSA_ILi8EEESH_EEENS5_IJSH_SB_EEEEEEEvNS4_8identityES13_S1D_vS1E_EENS_8epilogue10collective6detail29Sm90TmaWarpSpecializedAdapterINS1H_15DefaultEpilogueISJ_SK_SK_NS1G_6thread17LinearCombinationISJ_Li1EffLNS1L_9ScaleType4KindE0ELNS_15FloatRoundStyleE2ESJ_EENS1_15EpilogueDefaultEEEEEvvEEEEvNT_6ParamsE --------------------------
	.section	.nv.constant0._ZN7cutlass13device_kernelINS_4gemm6kernel13GemmUniversalIN4cute5tupleIJiiiiEEENS1_10collective13CollectiveMmaINS1_34MainloopSm90TmaGmmaWarpSpecializedILi11ENS5_IJNS4_1CILi1EEESB_SB_EEENS1_35KernelTmaWarpSpecializedCooperativeEEENS5_IJNSA_ILi256EEENSA_ILi64EEENSA_ILi32EEEEEENS_6half_tENS5_IJlSB_lEEESJ_SK_NS4_8TiledMMAINS4_8MMA_AtomIJNS4_4SM904GMMA25MMA_64x64x16_F32F16F16_SSILNSO_5MajorE0ELSQ_0ELNSO_7ScaleInE1ELSR_1EEEEEENS4_6LayoutINS5_IJNSA_ILi2EEESB_SB_EEENS5_IJSB_NSA_ILi0EEESX_EEEEENS5_IJNS4_10UnderscoreES10_S10_EEEEENS4_13SM90_TMA_LOADENS4_14ComposedLayoutINS4_7SwizzleILi2ELi4ELi3EEENS4_18smem_ptr_flag_bitsILi16EEENSU_INS5_IJNSA_ILi8EEESH_EEENS5_IJSH_SB_EEEEEEEvNS4_8identityES13_S1D_vS1E_EENS_8epilogue10collective6detail29Sm90TmaWarpSpecializedAdapterINS1H_15DefaultEpilogueISJ_SK_SK_NS1G_6thread17LinearCombinationISJ_Li1EffLNS1L_9ScaleType4KindE0ELNS_15FloatRoundStyleE2ESJ_EENS1_15EpilogueDefaultEEEEEvvEEEEvNT_6ParamsE,"a",@progbits
	.sectionflags	@""
	.align	4
.nv.constant0._ZN7cutlass13device_kernelINS_4gemm6kernel13GemmUniversalIN4cute5tupleIJiiiiEEENS1_10collective13CollectiveMmaINS1_34MainloopSm90TmaGmmaWarpSpecializedILi11ENS5_IJNS4_1CILi1EEESB_SB_EEENS1_35KernelTmaWarpSpecializedCooperativeEEENS5_IJNSA_ILi256EEENSA_ILi64EEENSA_ILi32EEEEEENS_6half_tENS5_IJlSB_lEEESJ_SK_NS4_8TiledMMAINS4_8MMA_AtomIJNS4_4SM904GMMA25MMA_64x64x16_F32F16F16_SSILNSO_5MajorE0ELSQ_0ELNSO_7ScaleInE1ELSR_1EEEEEENS4_6LayoutINS5_IJNSA_ILi2EEESB_SB_EEENS5_IJSB_NSA_ILi0EEESX_EEEEENS5_IJNS4_10UnderscoreES10_S10_EEEEENS4_13SM90_TMA_LOADENS4_14ComposedLayoutINS4_7SwizzleILi2ELi4ELi3EEENS4_18smem_ptr_flag_bitsILi16EEENSU_INS5_IJNSA_ILi8EEESH_EEENS5_IJSH_SB_EEEEEEEvNS4_8identityES13_S1D_vS1E_EENS_8epilogue10collective6detail29Sm90TmaWarpSpecializedAdapterINS1H_15DefaultEpilogueISJ_SK_SK_NS1G_6thread17LinearCombinationISJ_Li1EffLNS1L_9ScaleType4KindE0ELNS_15FloatRoundStyleE2ESJ_EENS1_15EpilogueDefaultEEEEEvvEEEEvNT_6ParamsE:
	.zero		1664


//--------------------- SYMBOLS --------------------------

	.type		.nv.reservedSmem.offset0,@object
	.size		.nv.reservedSmem.offset0,0x4
	.type		__assertfail,@function
